def gluon_wgmma(
    a_ptr,
    b_ptr,
    c_ptr,
    M,
    N,
    K,
    stride_am,
    stride_bk,
    stride_cm,
    BLOCK_M: gl.constexpr,
    BLOCK_N: gl.constexpr,
    BLOCK_K: gl.constexpr,
    DTYPE: gl.constexpr,
    A_LAYOUT: gl.constexpr,
    B_LAYOUT: gl.constexpr,
    C_LAYOUT: gl.constexpr,
    B_SHAPE: gl.constexpr,
    TRANS_B: gl.constexpr,
    NUM_BUFFERS: gl.constexpr,
    NUM_WARPS: gl.constexpr,
):
    a_desc = tma.make_tensor_descriptor(
        a_ptr, [M, K], [stride_am, 1], [BLOCK_M, BLOCK_K], A_LAYOUT
    )
    b_desc = tma.make_tensor_descriptor(
        b_ptr,
        [N, K] if TRANS_B else [K, N],
        [stride_bk, 1],
        B_SHAPE,
        B_LAYOUT,
    )
    c_desc = tma.make_tensor_descriptor(
        c_ptr, [M, N], [stride_cm, 1], [BLOCK_M, BLOCK_N], C_LAYOUT
    )

    a_bufs = gl.allocate_shared_memory(
        DTYPE, [NUM_BUFFERS, BLOCK_M, BLOCK_K], A_LAYOUT
    )
    b_bufs = gl.allocate_shared_memory(DTYPE, [NUM_BUFFERS] + B_SHAPE, B_LAYOUT)

    pid_m = gl.program_id(0)
    pid_n = gl.program_id(1)
    off_m = pid_m * BLOCK_M
    off_n = pid_n * BLOCK_N

    mma_layout: gl.constexpr = pick_wgmma_layout(DTYPE, BLOCK_M, BLOCK_N, NUM_WARPS)
    acc = warpgroup_mma_init(
        gl.zeros((BLOCK_M, BLOCK_N), dtype=gl.float32, layout=mma_layout)
    )

    bars = gl.allocate_shared_memory(
        gl.int64, [NUM_BUFFERS, 1], mbarrier.MBarrierLayout()
    )
    for i in gl.static_range(NUM_BUFFERS):
        mbarrier.init(bars.index(i), count=1)
    idx = 0
    phase = 0

    for k in range(0, K, BLOCK_K):
        a = a_bufs.index(idx)
        b = b_bufs.index(idx)
        bar = bars.index(idx)
        mbarrier.expect(bar, a_desc.block_type.nbytes + b_desc.block_type.nbytes)
        tma.async_copy_global_to_shared(a_desc, [off_m, k], bar, a)
        tma.async_copy_global_to_shared(
            b_desc, [off_n, k] if TRANS_B else [k, off_n], bar, b
        )
        mbarrier.wait(bar, phase=phase)

        if TRANS_B:
            b = b.permute((1, 0))
        acc = warpgroup_mma_wait(num_outstanding=0, deps=(acc,))
        acc = warpgroup_mma(a, b, acc, is_async=True)

        idx += 1
        if idx == NUM_BUFFERS:
            idx = 0
            phase ^= 1

    acc = warpgroup_mma_wait(num_outstanding=0, deps=(acc,))
    for i in gl.static_range(NUM_BUFFERS):
        mbarrier.invalidate(bars.index(i))

    c_smem = gl.allocate_shared_memory(DTYPE, [BLOCK_M, BLOCK_N], C_LAYOUT)
    c_smem.store(acc.to(DTYPE))
    fence_async_shared()
    tma.async_copy_shared_to_global(c_desc, [off_m, off_n], c_smem)
    tma.store_wait(pendings=0)

# config = {"BLOCK_K": 32, "BLOCK_M": 128, "BLOCK_N": 128, "arch": "sm_90", "dtype": "bf16", "num_buffers": 4, "num_warps": 8, "trans_b": 0}
# arch = sm_90


// ===== COMPILED SASS (sm_90a) =====

	.target	sm_90a

	.elftype	@"ET_EXEC"


//--------------------- .note.nv.tkinfo           --------------------------
	.section	.note.nv.tkinfo,"",@"SHT_NOTE"
	.sectionflags	@"SHF_NOTE_NV_TKINFO"
	.tkinfo
        /*0018*/ 	.word	0x00000002
        /*0030*/ 	.string	""
        /*0030*/ 	.string	"ptxas"
        /*0030*/ 	.string	"Cuda compilation tools, release 13.0, V13.0.88"
        /*0030*/ 	.string	"Build cuda_13.0.r13.0/compiler.36424714_0"
        /*0030*/ 	.string	"-v  -suppress-debug-info  -lineinfo  -arch sm_90a "



//--------------------- .note.nv.cuinfo           --------------------------
	.section	.note.nv.cuinfo,"",@"SHT_NOTE"
	.sectionflags	@"SHF_NOTE_NV_CUINFO"
        /*0018*/ 	.short	0x0002
        /*001a*/ 	.short	0x005a
        /*001c*/ 	.short	0x0082
	.zero		2


//--------------------- .nv.info                  --------------------------
	.section	.nv.info,"",@"SHT_CUDA_INFO"
	.align	4


	//----- nvinfo : EIATTR_REGCOUNT
	.align		4
        /*0000*/ 	.byte	0x04, 0x2f
        /*0002*/ 	.short	(.L_1 - .L_0)
	.align		4
.L_0:
        /*0004*/ 	.word	index@(gluon_wgmma)
        /*0008*/ 	.word	0x0000005a


	//----- nvinfo : EIATTR_FRAME_SIZE
	.align		4
.L_1:
        /*000c*/ 	.byte	0x04, 0x11
        /*000e*/ 	.short	(.L_3 - .L_2)
	.align		4
.L_2:
        /*0010*/ 	.word	index@(gluon_wgmma)
        /*0014*/ 	.word	0x00000000


	//----- nvinfo : EIATTR_MIN_STACK_SIZE
	.align		4
.L_3:
        /*0018*/ 	.byte	0x04, 0x12
        /*001a*/ 	.short	(.L_5 - .L_4)
	.align		4
.L_4:
        /*001c*/ 	.word	index@(gluon_wgmma)
        /*0020*/ 	.word	0x00000000
.L_5:


//--------------------- .nv.compat                --------------------------
	.section	.nv.compat,"",@"SHT_CUDA_COMPAT_INFO"
	.align	4
        /*0000*/ 	.byte	0x02, 0x09, 0x01, 0x00, 0x02, 0x02, 0x04, 0x00, 0x02, 0x05, 0x05, 0x00, 0x03, 0x07, 0x01, 0x01
        /*0010*/ 	.byte	0x02, 0x03, 0x03, 0x00, 0x02, 0x06, 0x01, 0x00, 0x04, 0x0b, 0x08, 0x00, 0x00, 0x00, 0x00, 0x00
        /*0020*/ 	.byte	0x00, 0x00, 0x00, 0x00


//--------------------- .nv.info.gluon_wgmma      --------------------------
	.section	.nv.info.gluon_wgmma,"",@"SHT_CUDA_INFO"
	.sectionflags	@""
	.align	4


	//----- nvinfo : EIATTR_CUDA_API_VERSION
	.align		4
        /*0000*/ 	.byte	0x04, 0x37
        /*0002*/ 	.short	(.L_7 - .L_6)
.L_6:
        /*0004*/ 	.word	0x00000082


	//----- nvinfo : EIATTR_KPARAM_INFO
	.align		4
.L_7:
        /*0008*/ 	.byte	0x04, 0x17
        /*000a*/ 	.short	(.L_9 - .L_8)
.L_8:
        /*000c*/ 	.word	0x00000000
        /*0010*/ 	.short	0x000a
        /*0012*/ 	.short	0x0048
        /*0014*/ 	.byte	0x00, 0xf4, 0x21, 0x00


	//----- nvinfo : EIATTR_KPARAM_INFO
	.align		4
.L_9:
        /*0018*/ 	.byte	0x04, 0x17
        /*001a*/ 	.short	(.L_11 - .L_10)
.L_10:
        /*001c*/ 	.word	0x00000000
        /*0020*/ 	.short	0x0009
        /*0022*/ 	.short	0x0040
        /*0024*/ 	.byte	0x00, 0xf4, 0x21, 0x00


	//----- nvinfo : EIATTR_KPARAM_INFO
	.align		4
.L_11:
        /*0028*/ 	.byte	0x04, 0x17
        /*002a*/ 	.short	(.L_13 - .L_12)
.L_12:
        /*002c*/ 	.word	0x00000000
        /*0030*/ 	.short	0x0008
        /*0032*/ 	.short	0x0038
        /*0034*/ 	.byte	0x00, 0xf0, 0x21, 0x00


	//----- nvinfo : EIATTR_KPARAM_INFO
	.align		4
.L_13:
        /*0038*/ 	.byte	0x04, 0x17
        /*003a*/ 	.short	(.L_15 - .L_14)
.L_14:
        /*003c*/ 	.word	0x00000000
        /*0040*/ 	.short	0x0007
        /*0042*/ 	.short	0x0030
        /*0044*/ 	.byte	0x00, 0xf0, 0x21, 0x00


	//----- nvinfo : EIATTR_KPARAM_INFO
	.align		4
.L_15:
        /*0048*/ 	.byte	0x04, 0x17
        /*004a*/ 	.short	(.L_17 - .L_16)
.L_16:
        /*004c*/ 	.word	0x00000000
        /*0050*/ 	.short	0x0006
        /*0052*/ 	.short	0x0028
        /*0054*/ 	.byte	0x00, 0xf0, 0x21, 0x00


	//----- nvinfo : EIATTR_KPARAM_INFO
	.align		4
.L_17:
        /*0058*/ 	.byte	0x04, 0x17
        /*005a*/ 	.short	(.L_19 - .L_18)
.L_18:
        /*005c*/ 	.word	0x00000000
        /*0060*/ 	.short	0x0005
        /*0062*/ 	.short	0x0020
        /*0064*/ 	.byte	0x00, 0xf0, 0x11, 0x00


	//----- nvinfo : EIATTR_KPARAM_INFO
	.align		4
.L_19:
        /*0068*/ 	.byte	0x04, 0x17
        /*006a*/ 	.short	(.L_21 - .L_20)
.L_20:
        /*006c*/ 	.word	0x00000000
        /*0070*/ 	.short	0x0004
        /*0072*/ 	.short	0x001c
        /*0074*/ 	.byte	0x00, 0xf0, 0x11, 0x00


	//----- nvinfo : EIATTR_KPARAM_INFO
	.align		4
.L_21:
        /*0078*/ 	.byte	0x04, 0x17
        /*007a*/ 	.short	(.L_23 - .L_22)
.L_22:
        /*007c*/ 	.word	0x00000000
        /*0080*/ 	.short	0x0003
        /*0082*/ 	.short	0x0018
        /*0084*/ 	.byte	0x00, 0xf0, 0x11, 0x00


	//----- nvinfo : EIATTR_KPARAM_INFO
	.align		4
.L_23:
        /*0088*/ 	.byte	0x04, 0x17
        /*008a*/ 	.short	(.L_25 - .L_24)
.L_24:
        /*008c*/ 	.word	0x00000000
        /*0090*/ 	.short	0x0002
        /*0092*/ 	.short	0x0010
        /*0094*/ 	.byte	0x00, 0xf4, 0x21, 0x00


	//----- nvinfo : EIATTR_KPARAM_INFO
	.align		4
.L_25:
        /*0098*/ 	.byte	0x04, 0x17
        /*009a*/ 	.short	(.L_27 - .L_26)
.L_26:
        /*009c*/ 	.word	0x00000000
        /*00a0*/ 	.short	0x0001
        /*00a2*/ 	.short	0x0008
        /*00a4*/ 	.byte	0x00, 0xf4, 0x21, 0x00


	//----- nvinfo : EIATTR_KPARAM_INFO
	.align		4
.L_27:
        /*00a8*/ 	.byte	0x04, 0x17
        /*00aa*/ 	.short	(.L_29 - .L_28)
.L_28:
        /*00ac*/ 	.word	0x00000000
        /*00b0*/ 	.short	0x0000
        /*00b2*/ 	.short	0x0000
        /*00b4*/ 	.byte	0x00, 0xf4, 0x21, 0x00


	//----- nvinfo : EIATTR_SPARSE_MMA_MASK
	.align		4
.L_29:
        /*00b8*/ 	.byte	0x03, 0x50
        /*00ba*/ 	.short	0x0000


	//----- nvinfo : EIATTR_MAXREG_COUNT
	.align		4
        /*00bc*/ 	.byte	0x03, 0x1b
        /*00be*/ 	.short	0x00ff


	//----- nvinfo : EIATTR_NUM_BARRIERS
	.align		4
        /*00c0*/ 	.byte	0x02, 0x4c
        /*00c2*/ 	.byte	0x01
	.zero		1


	//----- nvinfo : EIATTR_MERCURY_ISA_VERSION
	.align		4
        /*00c4*/ 	.byte	0x03, 0x5f
        /*00c6*/ 	.short	0x0101


	//----- nvinfo : EIATTR_INT_WARP_WIDE_INSTR_OFFSETS
	.align		4
        /*00c8*/ 	.byte	0x04, 0x31
        /*00ca*/ 	.short	(.L_31 - .L_30)


	//   ....[0]....
.L_30:
        /*00cc*/ 	.word	0x00001300


	//   ....[1]....
        /*00d0*/ 	.word	0x00001320


	//   ....[2]....
        /*00d4*/ 	.word	0x00001330


	//   ....[3]....
        /*00d8*/ 	.word	0x00001340


	//   ....[4]....
        /*00dc*/ 	.word	0x00001450


	//   ....[5]....
        /*00e0*/ 	.word	0x00001980


	//   ....[6]....
        /*00e4*/ 	.word	0x00001990


	//   ....[7]....
        /*00e8*/ 	.word	0x00001a00


	//   ....[8]....
        /*00ec*/ 	.word	0x00001a10


	//   ....[9]....
        /*00f0*/ 	.word	0x00002090


	//   ....[10]....
        /*00f4*/ 	.word	0x000020a0


	//----- nvinfo : EIATTR_COOP_GROUP_MASK_REGIDS
	.align		4
.L_31:
        /*00f8*/ 	.byte	0x04, 0x29
        /*00fa*/ 	.short	(.L_33 - .L_32)


	//   ....[0]....
.L_32:
        /*00fc*/ 	.word	0xffffffff


	//   ....[1]....
        /*0100*/ 	.word	0xffffffff


	//   ....[2]....
        /*0104*/ 	.word	0xffffffff


	//----- nvinfo : EIATTR_COOP_GROUP_INSTR_OFFSETS
	.align		4
.L_33:
        /*0108*/ 	.byte	0x04, 0x28
        /*010a*/ 	.short	(.L_35 - .L_34)


	//   ....[0]....
.L_34:
        /*010c*/ 	.word	0x00000150


	//   ....[1]....
        /*0110*/ 	.word	0x00000720


	//   ....[2]....
        /*0114*/ 	.word	0x00000cd0


	//----- nvinfo : EIATTR_MBARRIER_INSTR_OFFSETS
	.align		4
.L_35:
        /*0118*/ 	.byte	0x04, 0x39
        /*011a*/ 	.short	(.L_37 - .L_36)


	//   ....[0]....
.L_36:
        /*011c*/ 	.word	0x000014b0
        /*0120*/ 	.word	0x000000ff
        /*0124*/ 	.word	0x00010000
        /*0128*/ 	.short	0x0100
        /*012a*/ 	.byte	0x10
	.zero		1


	//   ....[1]....
        /*012c*/ 	.word	0x00001620
        /*0130*/ 	.word	0x000000ff
        /*0134*/ 	.word	0x00010008
        /*0138*/ 	.short	0x0100
        /*013a*/ 	.byte	0x10
	.zero		1


	//   ....[2]....
        /*013c*/ 	.word	0x00001650
        /*0140*/ 	.word	0x000000ff
        /*0144*/ 	.word	0x00010010
        /*0148*/ 	.short	0x0100
        /*014a*/ 	.byte	0x10
	.zero		1


	//   ....[3]....
        /*014c*/ 	.word	0x00001670
        /*0150*/ 	.word	0x000000ff
        /*0154*/ 	.word	0x00010018
        /*0158*/ 	.short	0x0100
        /*015a*/ 	.byte	0x10
	.zero		1


	//   ....[4]....
        /*015c*/ 	.word	0x00001ac0
        /*0160*/ 	.word	0x000000ff
        /*0164*/ 	.word	0x00010000
        /*0168*/ 	.short	0x010a
        /*016a*/ 	.byte	0x1e
	.zero		1


	//   ....[5]....
        /*016c*/ 	.word	0x00001e20
        /*0170*/ 	.word	0x000000ff
        /*0174*/ 	.word	0x00010000
        /*0178*/ 	.short	0x0108
        /*017a*/ 	.byte	0x10
	.zero		1


	//   ....[6]....
        /*017c*/ 	.word	0x00001f40
        /*0180*/ 	.word	0x000000ff
        /*0184*/ 	.word	0x00010008
        /*0188*/ 	.short	0x0108
        /*018a*/ 	.byte	0x10
	.zero		1


	//   ....[7]....
        /*018c*/ 	.word	0x00002020
        /*0190*/ 	.word	0x000000ff
        /*0194*/ 	.word	0x00010010
        /*0198*/ 	.short	0x0108
        /*019a*/ 	.byte	0x10
	.zero		1


	//   ....[8]....
        /*019c*/ 	.word	0x000020b0
        /*01a0*/ 	.word	0x000000ff
        /*01a4*/ 	.word	0x00010018
        /*01a8*/ 	.short	0x0108
        /*01aa*/ 	.byte	0x10
	.zero		1


	//   ....[9]....
        /*01ac*/ 	.word	0x000021e0
        /*01b0*/ 	.word	0x000000ff
        /*01b4*/ 	.word	0x00010000
        /*01b8*/ 	.short	0x010a
        /*01ba*/ 	.byte	0x1e
	.zero		1


	//----- nvinfo : EIATTR_NUM_MBARRIERS
	.align		4
.L_37:
        /*01bc*/ 	.byte	0x03, 0x38
        /*01be*/ 	.short	0x0004


	//----- nvinfo : EIATTR_EXIT_INSTR_OFFSETS
	.align		4
        /*01c0*/ 	.byte	0x04, 0x1c
        /*01c2*/ 	.short	(.L_39 - .L_38)


	//   ....[0]....
.L_38:
        /*01c4*/ 	.word	0x000021d0


	//----- nvinfo : EIATTR_REQNTID
	.align		4
.L_39:
        /*01c8*/ 	.byte	0x04, 0x10
        /*01ca*/ 	.short	(.L_41 - .L_40)
.L_40:
        /*01cc*/ 	.word	0x00000100
        /*01d0*/ 	.word	0x00000001
        /*01d4*/ 	.word	0x00000001


	//----- nvinfo : EIATTR_CRS_STACK_SIZE
	.align		4
.L_41:
        /*01d8*/ 	.byte	0x04, 0x1e
        /*01da*/ 	.short	(.L_43 - .L_42)
.L_42:
        /*01dc*/ 	.word	0x00000000


	//----- nvinfo : EIATTR_CBANK_PARAM_SIZE
	.align		4
.L_43:
        /*01e0*/ 	.byte	0x03, 0x19
        /*01e2*/ 	.short	0x0050


	//----- nvinfo : EIATTR_PARAM_CBANK
	.align		4
        /*01e4*/ 	.byte	0x04, 0x0a
        /*01e6*/ 	.short	(.L_45 - .L_44)
	.align		4
.L_44:
        /*01e8*/ 	.word	index@(.nv.constant0.gluon_wgmma)
        /*01ec*/ 	.short	0x0210
        /*01ee*/ 	.short	0x0050


	//----- nvinfo : EIATTR_SW_WAR
	.align		4
.L_45:
        /*01f0*/ 	.byte	0x04, 0x36
        /*01f2*/ 	.short	(.L_47 - .L_46)
.L_46:
        /*01f4*/ 	.word	0x00000008
.L_47:


//--------------------- .nv.callgraph             --------------------------
	.section	.nv.callgraph,"",@"SHT_CUDA_CALLGRAPH"
	.align	4
	.sectionentsize	8
	.align		4
        /*0000*/ 	.word	0x00000000
	.align		4
        /*0004*/ 	.word	0xffffffff
	.align		4
        /*0008*/ 	.word	0x00000000
	.align		4
        /*000c*/ 	.word	0xfffffffe
	.align		4
        /*0010*/ 	.word	0x00000000
	.align		4
        /*0014*/ 	.word	0xfffffffd
	.align		4
        /*0018*/ 	.word	0x00000000
	.align		4
        /*001c*/ 	.word	0xfffffffc


//--------------------- .text.gluon_wgmma         --------------------------
	.section	.text.gluon_wgmma,"ax",@progbits
	.align	128
        .global         gluon_wgmma
        .type           gluon_wgmma,@function
        .size           gluon_wgmma,(.L_x_52 - gluon_wgmma)
        .other          gluon_wgmma,@"STO_CUDA_ENTRY STV_DEFAULT"
gluon_wgmma:
.text.gluon_wgmma:
[----:B------:R-:W-:Y:S01]  /*0000*/  LDC R1, c[0x0][0x28] ;  /* 0x00000a00ff017b82 */ /* 0x000fe20000000800 */
[----:B------:R-:W1:Y:S07]  /*0010*/  S2R R0, SR_TID.X ;  /* 0x0000000000007919 */ /* 0x000e6e0000002100 */
[----:B------:R-:W2:Y:S01]  /*0020*/  S2UR UR4, SR_CgaCtaId ;  /* 0x00000000000479c3 */ /* 0x000ea20000008800 */
[----:B------:R-:W-:Y:S01]  /*0030*/  UMOV UR16, 0x400 ;  /* 0x0000040000107882 */ /* 0x000fe20000000000 */
[----:B------:R-:W-:Y:S01]  /*0040*/  ULDC UR6, c[0x0][0xc] ;  /* 0x0000030000067ab9 */ /* 0x000fe20000000800 */
[----:B------:R-:W-:Y:S01]  /*0050*/  ULDC.64 UR22, c[0x0][0x250] ;  /* 0x0000940000167ab9 */ /* 0x000fe20000000a00 */
[----:B------:R-:W-:Y:S04]  /*0060*/  BSSY B0, `(.L_x_0) ;  /* 0x000001f000007945 */ /* 0x000fe80003800000 */
[----:B------:R-:W3:Y:S08]  /*0070*/  LDC R4, c[0x0][0x228] ;  /* 0x00008a00ff047b82 */ /* 0x000ef00000000800 */
[----:B------:R-:W4:Y:S08]  /*0080*/  LDC R14, c[0x0][0x230] ;  /* 0x00008c00ff0e7b82 */ /* 0x000f300000000800 */
[----:B------:R-:W-:Y:S01]  /*0090*/  S2UR UR27, SR_CTAID.Y ;  /* 0x00000000001b79c3 */ /* 0x000fe20000002600 */
[----:B--2---:R-:W-:-:S03]  /*00a0*/  ULEA UR16, UR4, UR16, 0x18 ;  /* 0x0000001004107291 */ /* 0x004fc6000f8ec03f */
[----:B------:R-:W-:Y:S01]  /*00b0*/  ULDC UR4, c[0x0][0x10] ;  /* 0x0000040000047ab9 */ /* 0x000fe20000000800 */
[----:B-1----:R-:W-:-:S03]  /*00c0*/  LOP3.LUT R6, R0, 0xff, RZ, 0xc0, !PT ;  /* 0x000000ff00067812 */ /* 0x002fc600078ec0ff */
[----:B------:R-:W1:Y:S01]  /*00d0*/  S2UR UR5, SR_CTAID.Z ;  /* 0x00000000000579c3 */ /* 0x000e620000002700 */
[----:B---3--:R-:W-:Y:S01]  /*00e0*/  VIADD R4, R4, 0xffffffff ;  /* 0xffffffff04047836 */ /* 0x008fe20000000000 */
[C---:B------:R-:W-:Y:S02]  /*00f0*/  ISETP.GE.U32.AND P0, PT, R6.reuse, 0x20, PT ;  /* 0x000000200600780c */ /* 0x040fe40003f06070 */
[C---:B------:R-:W-:Y:S02]  /*0100*/  ISETP.NE.U32.AND P2, PT, R6.reuse, RZ, PT ;  /* 0x000000ff0600720c */ /* 0x040fe40003f45070 */
[----:B------:R-:W-:Y:S02]  /*0110*/  LEA R12, R6, UR16, 0x2 ;  /* 0x00000010060c7c11 */ /* 0x000fe4000f8e10ff */
[----:B------:R-:W2:Y:S01]  /*0120*/  S2UR UR28, SR_CTAID.X ;  /* 0x00000000001c79c3 */ /* 0x000ea20000002500 */
[----:B----4-:R-:W-:-:S06]  /*0130*/  VIADD R13, R14, 0xffffffff ;  /* 0xffffffff0e0d7836 */ /* 0x010fcc0000000000 */
[----:B------:R3:W-:Y:S01]  /*0140*/  @!P0 STS [R12], RZ ;  /* 0x000000ff0c008388 */ /* 0x0007e20000000800 */
[----:B------:R-:W-:-:S03]  /*0150*/  NOP ;  /* 0x0000000000007918 */ /* 0x000fc60000000000 */
[----:B------:R3:W-:Y:S01]  /*0160*/  @!P2 STS [UR16+0x24], R4 ;  /* 0x00002404ff00a988 */ /* 0x0007e20008000810 */
[----:B-1----:R-:W-:-:S03]  /*0170*/  UIMAD UR4, UR5, UR4, UR27 ;  /* 0x00000004050472a4 */ /* 0x002fc6000f8e021b */
[----:B------:R3:W-:Y:S01]  /*0180*/  @!P2 STS [UR16+0x20], R13 ;  /* 0x0000200dff00a988 */ /* 0x0007e20008000810 */
[----:B--2---:R-:W-:-:S04]  /*0190*/  UIMAD UR4, UR4, UR6, UR28 ;  /* 0x00000006040472a4 */ /* 0x004fc8000f8e021c */
[----:B------:R-:W-:-:S03]  /*01a0*/  UIMAD UR5, UR4, 0x180, URZ ;  /* 0x00000180040578a4 */ /* 0x000fc6000f8e023f */
[----:B------:R-:W-:Y:S01]  /*01b0*/  UMOV UR4, URZ ;  /* 0x0000003f00047c82 */ /* 0x000fe20008000000 */
[----:B------:R-:W-:-:S04]  /*01c0*/  UIADD3 UR18, UP0, UR5, UR22, URZ ;  /* 0x0000001605127290 */ /* 0x000fc8000ff1e03f */
[----:B------:R-:W-:Y:S01]  /*01d0*/  ULEA.HI.X.SX32 UR19, UR5, UR23, 0x1, UP0 ;  /* 0x0000001705137291 */ /* 0x000fe200080f0e3f */
[----:B---3--:R-:W-:Y:S11]  /*01e0*/  @P2 BRA `(.L_x_1) ;  /* 0x0000000000182947 */ /* 0x008ff60003800000 */
[----:B------:R-:W1:Y:S01]  /*01f0*/  LDS R2, [UR16+0x8] ;  /* 0x00000810ff027984 */ /* 0x000e620008000800 */
[----:B------:R-:W2:Y:S01]  /*0200*/  LDC.64 R8, c[0x0][0x210] ;  /* 0x00008400ff087b82 */ /* 0x000ea20000000a00 */
[----:B------:R-:W-:Y:S02]  /*0210*/  IMAD.MOV.U32 R3, RZ, RZ, 0x70 ;  /* 0x00000070ff037424 */ /* 0x000fe400078e00ff */
[----:B--2---:R2:W-:Y:S03]  /*0220*/  STS.64 [UR16], R8 ;  /* 0x00000008ff007988 */ /* 0x0045e60008000a10 */
[----:B-1----:R-:W-:-:S05]  /*0230*/  LOP3.LUT R2, R2, 0x10, R3, 0xd8, !PT ;  /* 0x0000001002027812 */ /* 0x002fca00078ed803 */
[----:B------:R2:W-:Y:S02]  /*0240*/  STS [UR16+0x8], R2 ;  /* 0x00000802ff007988 */ /* 0x0005e40008000810 */
.L_x_1:
[----:B------:R-:W-:Y:S05]  /*0250*/  BSYNC B0 ;  /* 0x0000000000007941 */ /* 0x000fea0003800000 */
.L_x_0:
[----:B------:R-:W-:Y:S04]  /*0260*/  BSSY B0, `(.L_x_2) ;  /* 0x000000a000007945 */ /* 0x000fe80003800000 */
[----:B------:R-:W-:Y:S05]  /*0270*/  @P2 BRA `(.L_x_3) ;  /* 0x0000000000202947 */ /* 0x000fea0003800000 */
[----:B--2---:R-:W1:Y:S01]  /*0280*/  LDS R2, [UR16+0x34] ;  /* 0x00003410ff027984 */ /* 0x004e620008000800 */
[----:B------:R-:W-:Y:S02]  /*0290*/  IMAD.MOV.U32 R3, RZ, RZ, 0x1f000000 ;  /* 0x1f000000ff037424 */ /* 0x000fe400078e00ff */
[----:B------:R-:W-:Y:S01]  /*02a0*/  @!P2 IMAD.MOV.U32 R5, RZ, RZ, 0x7f ;  /* 0x0000007fff05a424 */ /* 0x000fe200078e00ff */
[----:B------:R-:W2:Y:S02]  /*02b0*/  @!P2 LDS R8, [UR16+0x38] ;  /* 0x00003810ff08a984 */ /* 0x000ea40008000800 */
[----:B-1----:R-:W-:Y:S02]  /*02c0*/  LOP3.LUT R2, R2, 0xff000000, R3, 0xb8, !PT ;  /* 0xff00000002027812 */ /* 0x002fe400078eb803 */
[----:B--2---:R-:W-:-:S03]  /*02d0*/  @!P2 LOP3.LUT R3, R8, 0xff, R5, 0xb8, !PT ;  /* 0x000000ff0803a812 */ /* 0x004fc600078eb805 */
[----:B------:R1:W-:Y:S04]  /*02e0*/  STS [UR16+0x34], R2 ;  /* 0x00003402ff007988 */ /* 0x0003e80008000810 */
[----:B------:R1:W-:Y:S02]  /*02f0*/  @!P2 STS [UR16+0x38], R3 ;  /* 0x00003803ff00a988 */ /* 0x0003e40008000810 */
.L_x_3:
[----:B------:R-:W-:Y:S05]  /*0300*/  BSYNC B0 ;  /* 0x0000000000007941 */ /* 0x000fea0003800000 */
.L_x_2:
[----:B------:R-:W-:Y:S04]  /*0310*/  BSSY B0, `(.L_x_4) ;  /* 0x000000e000007945 */ /* 0x000fe80003800000 */
[----:B------:R-:W-:Y:S05]  /*0320*/  @P2 BRA `(.L_x_5) ;  /* 0x0000000000302947 */ /* 0x000fea0003800000 */
[----:B-1----:R-:W1:Y:S01]  /*0330*/  LDS R3, [UR16+0x34] ;  /* 0x00003410ff037984 */ /* 0x002e620008000800 */
[----:B------:R-:W3:Y:S03]  /*0340*/  LDC.64 R10, c[0x0][0x238] ;  /* 0x00008e00ff0a7b82 */ /* 0x000ee60000000a00 */
[----:B--2---:R-:W2:Y:S01]  /*0350*/  LDS R2, [UR16+0x1c] ;  /* 0x00001c10ff027984 */ /* 0x004ea20008000800 */
[C---:B---3--:R-:W-:Y:S01]  /*0360*/  SHF.L.U64.HI R8, R10.reuse, 0x1, R11 ;  /* 0x000000010a087819 */ /* 0x048fe2000001020b */
[----:B------:R-:W-:-:S03]  /*0370*/  IMAD.SHL.U32 R5, R10, 0x2, RZ ;  /* 0x000000020a057824 */ /* 0x000fc600078e00ff */
[--C-:B------:R-:W-:Y:S02]  /*0380*/  SHF.R.U32.HI R7, RZ, 0x4, R8.reuse ;  /* 0x00000004ff077819 */ /* 0x100fe40000011608 */
[----:B------:R-:W-:-:S05]  /*0390*/  SHF.R.U64 R5, R5, 0x4, R8 ;  /* 0x0000000405057819 */ /* 0x000fca0000001208 */
[----:B------:R3:W-:Y:S01]  /*03a0*/  STS [UR16+0xc], R5 ;  /* 0x00000c05ff007988 */ /* 0x0007e20008000810 */
[----:B-1----:R-:W-:Y:S02]  /*03b0*/  LOP3.LUT R3, R3, 0x7, RZ, 0xb8, !PT ;  /* 0x0000000703037812 */ /* 0x002fe400078eb8ff */
[----:B--2---:R-:W-:-:S03]  /*03c0*/  LOP3.LUT R2, R2, 0xf, R7, 0xb8, !PT ;  /* 0x0000000f02027812 */ /* 0x004fc600078eb807 */
[----:B------:R3:W-:Y:S04]  /*03d0*/  STS [UR16+0x34], R3 ;  /* 0x00003403ff007988 */ /* 0x0007e80008000810 */
[----:B------:R3:W-:Y:S02]  /*03e0*/  STS [UR16+0x1c], R2 ;  /* 0x00001c02ff007988 */ /* 0x0007e40008000810 */
.L_x_5:
[----:B------:R-:W-:Y:S05]  /*03f0*/  BSYNC B0 ;  /* 0x0000000000007941 */ /* 0x000fea0003800000 */
.L_x_4:
[----:B------:R-:W-:Y:S04]  /*0400*/  BSSY B1, `(.L_x_6) ;  /* 0x000001a000017945 */ /* 0x000fe80003800000 */
[----:B------:R-:W-:Y:S04]  /*0410*/  BSSY B0, `(.L_x_7) ;  /* 0x0000015000007945 */ /* 0x000fe80003800000 */
[----:B------:R-:W-:Y:S05]  /*0420*/  @P2 BRA `(.L_x_8) ;  /* 0x0000000000202947 */ /* 0x000fea0003800000 */
[----:B-123--:R-:W1:Y:S02]  /*0430*/  LDS R2, [UR16+0x34] ;  /* 0x00003410ff027984 */ /* 0x00ee640008000800 */
[----:B-1----:R-:W-:-:S05]  /*0440*/  LOP3.LUT R2, R2, 0x38, RZ, 0xb8, !PT ;  /* 0x0000003802027812 */ /* 0x002fca00078eb8ff */
[----:B------:R1:W-:Y:S01]  /*0450*/  STS [UR16+0x34], R2 ;  /* 0x00003402ff007988 */ /* 0x0003e20008000810 */
[----:B------:R-:W-:Y:S05]  /*0460*/  @P2 BRA `(.L_x_9) ;  /* 0x0000000000202947 */ /* 0x000fea0003800000 */
[----:B-1----:R-:W1:Y:S01]  /*0470*/  LDS R2, [UR16+0x8] ;  /* 0x00000810ff027984 */ /* 0x002e620008000800 */
[----:B------:R-:W-:-:S05]  /*0480*/  IMAD.MOV.U32 R3, RZ, RZ, 0x780 ;  /* 0x00000780ff037424 */ /* 0x000fca00078e00ff */
[----:B-1----:R-:W-:-:S05]  /*0490*/  LOP3.LUT R2, R2, 0x500, R3, 0xd8, !PT ;  /* 0x0000050002027812 */ /* 0x002fca00078ed803 */
[----:B------:R4:W-:Y:S02]  /*04a0*/  STS [UR16+0x8], R2 ;  /* 0x00000802ff007988 */ /* 0x0009e40008000810 */
.L_x_8:
[----:B------:R-:W-:Y:S05]  /*04b0*/  @P2 BRA `(.L_x_10) ;  /* 0x0000000000282947 */ /* 0x000fea0003800000 */
[----:B-1234-:R-:W1:Y:S02]  /*04c0*/  LDS R2, [UR16+0x8] ;  /* 0x00000810ff027984 */ /* 0x01ee640008000800 */
[----:B-1----:R-:W-:-:S05]  /*04d0*/  LOP3.LUT R2, R2, 0x1800, RZ, 0xb8, !PT ;  /* 0x0000180002027812 */ /* 0x002fca00078eb8ff */
[----:B------:R2:W-:Y:S02]  /*04e0*/  STS [UR16+0x8], R2 ;  /* 0x00000802ff007988 */ /* 0x0005e40008000810 */
.L_x_9:
[----:B------:R-:W-:Y:S05]  /*04f0*/  @P2 BREAK B0 ;  /* 0x0000000000002942 */ /* 0x000fea0003800000 */
[----:B------:R-:W-:Y:S05]  /*0500*/  @P2 BRA `(.L_x_11) ;  /* 0x0000000000242947 */ /* 0x000fea0003800000 */
[----:B------:R-:W3:Y:S01]  /*0510*/  LDS R3, [UR16+0x8] ;  /* 0x00000810ff037984 */ /* 0x000ee20008000800 */
[----:B-12---:R-:W-:-:S05]  /*0520*/  IMAD.MOV.U32 R2, RZ, RZ, 0x6000 ;  /* 0x00006000ff027424 */ /* 0x006fca00078e00ff */
[----:B---3--:R-:W-:-:S04]  /*0530*/  LOP3.LUT R2, R3, 0x4000, R2, 0xd8, !PT ;  /* 0x0000400003027812 */ /* 0x008fc800078ed802 */
[----:B------:R-:W-:-:S05]  /*0540*/  LOP3.LUT R2, R2, 0x400000, RZ, 0xb8, !PT ;  /* 0x0040000002027812 */ /* 0x000fca00078eb8ff */
[----:B------:R5:W-:Y:S02]  /*0550*/  STS [UR16+0x8], R2 ;  /* 0x00000802ff007988 */ /* 0x000be40008000810 */
.L_x_10:
[----:B------:R-:W-:Y:S05]  /*0560*/  BSYNC B0 ;  /* 0x0000000000007941 */ /* 0x000fea0003800000 */
.L_x_7:
[----:B-12345:R-:W1:Y:S02]  /*0570*/  @!P2 LDS R2, [UR16+0x8] ;  /* 0x00000810ff02a984 */ /* 0x03ee640008000800 */
[----:B-1----:R-:W-:-:S05]  /*0580*/  @!P2 LOP3.LUT R2, R2, 0x8000, RZ, 0xb8, !PT ;  /* 0x000080000202a812 */ /* 0x002fca00078eb8ff */
[----:B------:R3:W-:Y:S02]  /*0590*/  @!P2 STS [UR16+0x8], R2 ;  /* 0x00000802ff00a988 */ /* 0x0007e40008000810 */
.L_x_11:
[----:B------:R-:W-:Y:S05]  /*05a0*/  BSYNC B1 ;  /* 0x0000000000017941 */ /* 0x000fea0003800000 */
.L_x_6:
[----:B------:R-:W-:Y:S05]  /*05b0*/  WARPSYNC.ALL ;  /* 0x0000000000007948 */ /* 0x000fea0003800000 */
[----:B------:R-:W4:Y:S02]  /*05c0*/  LDC R5, c[0x0][0x22c] ;  /* 0x00008b00ff057b82 */ /* 0x000f240000000800 */
[----:B----4-:R-:W-:Y:S01]  /*05d0*/  VIADD R5, R5, 0xffffffff ;  /* 0xffffffff05057836 */ /* 0x010fe20000000000 */
[----:B------:R-:W-:Y:S06]  /*05e0*/  @P0 BRA `(.L_x_12) ;  /* 0x0000000000280947 */ /* 0x000fec0003800000 */
[----:B-123--:R-:W1:Y:S01]  /*05f0*/  S2R R2, SR_LANEID ;  /* 0x0000000000027919 */ /* 0x00ee620000000000 */
[----:B------:R-:W-:Y:S05]  /*0600*/  WARPSYNC.ALL ;  /* 0x0000000000007948 */ /* 0x000fea0003800000 */
[----:B-1----:R-:W-:-:S05]  /*0610*/  IMAD.SHL.U32 R7, R2, 0x4, RZ ;  /* 0x0000000402077824 */ /* 0x002fca00078e00ff */
[----:B------:R-:W1:Y:S01]  /*0620*/  LDS R9, [R7+UR16] ;  /* 0x0000001007097984 */ /* 0x000e620008000800 */
[----:B------:R-:W-:-:S05]  /*0630*/  IADD3 R2, P1, R7, UR18, RZ ;  /* 0x0000001207027c10 */ /* 0x000fca000ff3e0ff */
[----:B------:R-:W-:-:S05]  /*0640*/  IMAD.X R3, RZ, RZ, UR19, P1 ;  /* 0x00000013ff037e24 */ /* 0x000fca00088e06ff */
[----:B-1----:R4:W5:Y:S01]  /*0650*/  ATOMG.E.EXCH.STRONG.GPU PT, RZ, [R2], R9 ;  /* 0x0000000902ff73a8 */ /* 0x00296200041ee100 */
[----:B------:R-:W-:-:S04]  /*0660*/  DEPBAR {5,4,3,2,1,0} ;  /* 0x0000003f0000791a */ /* 0x000fc80000000000 */
[----:B------:R4:W-:Y:S01]  /*0670*/  UTMACCTL.IV [UR18] ;  /* 0x00000000120079b9 */ /* 0x0009e20008000000 */
[----:B------:R-:W-:Y:S01]  /*0680*/  NOP ;  /* 0x0000000000007918 */ /* 0x000fe20000000000 */
.L_x_12:
[----:B------:R-:W-:Y:S05]  /*0690*/  @P0 BRA `(.L_x_13) ;  /* 0x00000000000c0947 */ /* 0x000fea0003800000 */
[----:B------:R0:W-:Y:S01]  /*06a0*/  UTMACMDFLUSH ;  /* 0x00000000000079b7 */ /* 0x0001e20000000000 */
[----:B------:R-:W-:Y:S05]  /*06b0*/  @P0 BRA `(.L_x_13) ;  /* 0x0000000000040947 */ /* 0x000fea0003800000 */
[----:B------:R-:W-:-:S04]  /*06c0*/  DEPBAR.LE SB0, 0x0 ;  /* 0x000080000000791a */ /* 0x000fc80000000000 */
.L_x_13:
[----:B------:R-:W-:Y:S05]  /*06d0*/  WARPSYNC.ALL ;  /* 0x0000000000007948 */ /* 0x000fea0003800000 */
[----:B-----5:R-:W-:Y:S06]  /*06e0*/  BAR.SYNC.DEFER_BLOCKING 0x0 ;  /* 0x0000000000007b1d */ /* 0x020fec0000010000 */
[----:B------:R-:W-:Y:S02]  /*06f0*/  BSSY B1, `(.L_x_14) ;  /* 0x000000b000017945 */ /* 0x000fe40003800000 */
[----:B------:R-:W-:Y:S06]  /*0700*/  BAR.SYNC.DEFER_BLOCKING 0x0 ;  /* 0x0000000000007b1d */ /* 0x000fec0000010000 */
[----:B------:R5:W-:Y:S01]  /*0710*/  @!P0 STS [R12], RZ ;  /* 0x000000ff0c008388 */ /* 0x000be20000000800 */
[----:B------:R-:W-:Y:S01]  /*0720*/  NOP ;  /* 0x0000000000007918 */ /* 0x000fe20000000000 */
[----:B------:R-:W-:Y:S05]  /*0730*/  @P2 BRA `(.L_x_15) ;  /* 0x0000000000182947 */ /* 0x000fea0003800000 */
[----:B-1234-:R-:W1:Y:S01]  /*0740*/  LDS R2, [UR16+0x8] ;  /* 0x00000810ff027984 */ /* 0x01ee620008000800 */
[----:B------:R-:W2:Y:S01]  /*0750*/  LDC.64 R8, c[0x0][0x218] ;  /* 0x00008600ff087b82 */ /* 0x000ea20000000a00 */
[----:B------:R-:W-:Y:S02]  /*0760*/  IMAD.MOV.U32 R3, RZ, RZ, 0x70 ;  /* 0x00000070ff037424 */ /* 0x000fe400078e00ff */
[----:B--2---:R2:W-:Y:S03]  /*0770*/  STS.64 [UR16], R8 ;  /* 0x00000008ff007988 */ /* 0x0045e60008000a10 */
[----:B-1----:R-:W-:-:S05]  /*0780*/  LOP3.LUT R2, R2, 0x10, R3, 0xd8, !PT ;  /* 0x0000001002027812 */ /* 0x002fca00078ed803 */
[----:B------:R2:W-:Y:S02]  /*0790*/  STS [UR16+0x8], R2 ;  /* 0x00000802ff007988 */ /* 0x0005e40008000810 */
.L_x_15:
[----:B----4-:R-:W-:Y:S05]  /*07a0*/  BSYNC B1 ;  /* 0x0000000000017941 */ /* 0x010fea0003800000 */
.L_x_14:
[----:B------:R-:W-:Y:S04]  /*07b0*/  BSSY B1, `(.L_x_16) ;  /* 0x000000a000017945 */ /* 0x000fe80003800000 */
[----:B------:R-:W-:Y:S05]  /*07c0*/  @P2 BRA `(.L_x_17) ;  /* 0x0000000000202947 */ /* 0x000fea0003800000 */
[----:B-123--:R-:W1:Y:S01]  /*07d0*/  LDS R2, [UR16+0x34] ;  /* 0x00003410ff027984 */ /* 0x00ee620008000800 */
[----:B------:R-:W-:Y:S02]  /*07e0*/  IMAD.MOV.U32 R3, RZ, RZ, 0x3f000000 ;  /* 0x3f000000ff037424 */ /* 0x000fe400078e00ff */
[----:B------:R-:W-:Y:S01]  /*07f0*/  @!P2 IMAD.MOV.U32 R7, RZ, RZ, 0x1f ;  /* 0x0000001fff07a424 */ /* 0x000fe200078e00ff */
[----:B------:R-:W2:Y:S02]  /*0800*/  @!P2 LDS R8, [UR16+0x38] ;  /* 0x00003810ff08a984 */ /* 0x000ea40008000800 */
[----:B-1----:R-:W-:Y:S02]  /*0810*/  LOP3.LUT R2, R2, 0xff000000, R3, 0xb8, !PT ;  /* 0xff00000002027812 */ /* 0x002fe400078eb803 */
[----:B--2---:R-:W-:-:S03]  /*0820*/  @!P2 LOP3.LUT R3, R8, 0xff, R7, 0xb8, !PT ;  /* 0x000000ff0803a812 */ /* 0x004fc600078eb807 */
[----:B------:R4:W-:Y:S04]  /*0830*/  STS [UR16+0x34], R2 ;  /* 0x00003402ff007988 */ /* 0x0009e80008000810 */
[----:B------:R4:W-:Y:S02]  /*0840*/  @!P2 STS [UR16+0x38], R3 ;  /* 0x00003803ff00a988 */ /* 0x0009e40008000810 */
.L_x_17:
[----:B------:R-:W-:Y:S05]  /*0850*/  BSYNC B1 ;  /* 0x0000000000017941 */ /* 0x000fea0003800000 */
.L_x_16:
[----:B------:R-:W-:Y:S04]  /*0860*/  BSSY B1, `(.L_x_18) ;  /* 0x0000004000017945 */ /* 0x000fe80003800000 */
[----:B------:R-:W-:Y:S05]  /*0870*/  @P2 BRA `(.L_x_19) ;  /* 0x0000000000082947 */ /* 0x000fea0003800000 */
[----:B------:R1:W-:Y:S04]  /*0880*/  STS [UR16+0x24], R13 ;  /* 0x0000240dff007988 */ /* 0x0003e80008000810 */
[----:B------:R1:W-:Y:S02]  /*0890*/  STS [UR16+0x20], R5 ;  /* 0x00002005ff007988 */ /* 0x0003e40008000810 */
.L_x_19:
[----:B------:R-:W-:Y:S05]  /*08a0*/  BSYNC B1 ;  /* 0x0000000000017941 */ /* 0x000fea0003800000 */
.L_x_18:
[----:B------:R-:W-:Y:S04]  /*08b0*/  BSSY B1, `(.L_x_20) ;  /* 0x000000e000017945 */ /* 0x000fe80003800000 */
[----:B------:R-:W-:Y:S05]  /*08c0*/  @P2 BRA `(.L_x_21) ;  /* 0x0000000000302947 */ /* 0x000fea0003800000 */
[----:B----4-:R-:W4:Y:S01]  /*08d0*/  LDS R3, [UR16+0x34] ;  /* 0x00003410ff037984 */ /* 0x010f220008000800 */
[----:B------:R-:W4:Y:S03]  /*08e0*/  LDC.64 R10, c[0x0][0x240] ;  /* 0x00009000ff0a7b82 */ /* 0x000f260000000a00 */
[----:B-123--:R-:W1:Y:S01]  /*08f0*/  LDS R2, [UR16+0x1c] ;  /* 0x00001c10ff027984 */ /* 0x00ee620008000800 */
[C---:B----4-:R-:W-:Y:S01]  /*0900*/  SHF.L.U64.HI R8, R10.reuse, 0x1, R11 ;  /* 0x000000010a087819 */ /* 0x050fe2000001020b */
[----:B------:R-:W-:-:S03]  /*0910*/  IMAD.SHL.U32 R7, R10, 0x2, RZ ;  /* 0x000000020a077824 */ /* 0x000fc600078e00ff */
[--C-:B------:R-:W-:Y:S02]  /*0920*/  SHF.R.U32.HI R9, RZ, 0x4, R8.reuse ;  /* 0x00000004ff097819 */ /* 0x100fe40000011608 */
[----:B------:R-:W-:-:S05]  /*0930*/  SHF.R.U64 R7, R7, 0x4, R8 ;  /* 0x0000000407077819 */ /* 0x000fca0000001208 */
[----:B------:R2:W-:Y:S01]  /*0940*/  STS [UR16+0xc], R7 ;  /* 0x00000c07ff007988 */ /* 0x0005e20008000810 */
[----:B------:R-:W-:Y:S02]  /*0950*/  LOP3.LUT R3, R3, 0x7, RZ, 0xb8, !PT ;  /* 0x0000000703037812 */ /* 0x000fe400078eb8ff */
[----:B-1----:R-:W-:-:S03]  /*0960*/  LOP3.LUT R2, R2, 0xf, R9, 0xb8, !PT ;  /* 0x0000000f02027812 */ /* 0x002fc600078eb809 */
[----:B------:R2:W-:Y:S04]  /*0970*/  STS [UR16+0x34], R3 ;  /* 0x00003403ff007988 */ /* 0x0005e80008000810 */
[----:B------:R2:W-:Y:S02]  /*0980*/  STS [UR16+0x1c], R2 ;  /* 0x00001c02ff007988 */ /* 0x0005e40008000810 */
.L_x_21:
[----:B------:R-:W-:Y:S05]  /*0990*/  BSYNC B1 ;  /* 0x0000000000017941 */ /* 0x000fea0003800000 */
.L_x_20:
[----:B------:R-:W-:Y:S04]  /*09a0*/  BSSY B2, `(.L_x_22) ;  /* 0x000001a000027945 */ /* 0x000fe80003800000 */
[----:B------:R-:W-:Y:S04]  /*09b0*/  BSSY B1, `(.L_x_23) ;  /* 0x0000015000017945 */ /* 0x000fe80003800000 */
[----:B------:R-:W-:Y:S05]  /*09c0*/  @P2 BRA `(.L_x_24) ;  /* 0x0000000000202947 */ /* 0x000fea0003800000 */
[----:B-1234-:R-:W1:Y:S02]  /*09d0*/  LDS R2, [UR16+0x34] ;  /* 0x00003410ff027984 */ /* 0x01ee640008000800 */
[----:B-1----:R-:W-:-:S05]  /*09e0*/  LOP3.LUT R2, R2, 0x38, RZ, 0xb8, !PT ;  /* 0x0000003802027812 */ /* 0x002fca00078eb8ff */
[----:B------:R1:W-:Y:S01]  /*09f0*/  STS [UR16+0x34], R2 ;  /* 0x00003402ff007988 */ /* 0x0003e20008000810 */
[----:B------:R-:W-:Y:S05]  /*0a00*/  @P2 BRA `(.L_x_25) ;  /* 0x0000000000202947 */ /* 0x000fea0003800000 */
[----:B-1----:R-:W1:Y:S01]  /*0a10*/  LDS R2, [UR16+0x8] ;  /* 0x00000810ff027984 */ /* 0x002e620008000800 */
[----:B------:R-:W-:-:S05]  /*0a20*/  IMAD.MOV.U32 R3, RZ, RZ, 0x780 ;  /* 0x00000780ff037424 */ /* 0x000fca00078e00ff */
[----:B-1----:R-:W-:-:S05]  /*0a30*/  LOP3.LUT R2, R2, 0x500, R3, 0xd8, !PT ;  /* 0x0000050002027812 */ /* 0x002fca00078ed803 */
[----:B------:R1:W-:Y:S02]  /*0a40*/  STS [UR16+0x8], R2 ;  /* 0x00000802ff007988 */ /* 0x0003e40008000810 */
.L_x_24:
[----:B------:R-:W-:Y:S05]  /*0a50*/  @P2 BRA `(.L_x_26) ;  /* 0x0000000000282947 */ /* 0x000fea0003800000 */
[----:B-1234-:R-:W1:Y:S02]  /*0a60*/  LDS R2, [UR16+0x8] ;  /* 0x00000810ff027984 */ /* 0x01ee640008000800 */
[----:B-1----:R-:W-:-:S05]  /*0a70*/  LOP3.LUT R2, R2, 0x1800, RZ, 0xb8, !PT ;  /* 0x0000180002027812 */ /* 0x002fca00078eb8ff */
[----:B------:R2:W-:Y:S02]  /*0a80*/  STS [UR16+0x8], R2 ;  /* 0x00000802ff007988 */ /* 0x0005e40008000810 */
.L_x_25:
[----:B------:R-:W-:Y:S05]  /*0a90*/  @P2 BREAK B1 ;  /* 0x0000000000012942 */ /* 0x000fea0003800000 */
[----:B------:R-:W-:Y:S05]  /*0aa0*/  @P2 BRA `(.L_x_27) ;  /* 0x0000000000242947 */ /* 0x000fea0003800000 */
[----:B-12---:R-:W1:Y:S01]  /*0ab0*/  LDS R2, [UR16+0x8] ;  /* 0x00000810ff027984 */ /* 0x006e620008000800 */
[----:B------:R-:W-:-:S05]  /*0ac0*/  IMAD.MOV.U32 R3, RZ, RZ, 0x6000 ;  /* 0x00006000ff037424 */ /* 0x000fca00078e00ff */
[----:B-1----:R-:W-:-:S04]  /*0ad0*/  LOP3.LUT R2, R2, 0x6000, R3, 0xd8, !PT ;  /* 0x0000600002027812 */ /* 0x002fc800078ed803 */
[----:B------:R-:W-:-:S05]  /*0ae0*/  LOP3.LUT R2, R2, 0x400000, RZ, 0xb8, !PT ;  /* 0x0040000002027812 */ /* 0x000fca00078eb8ff */
[----:B------:R1:W-:Y:S02]  /*0af0*/  STS [UR16+0x8], R2 ;  /* 0x00000802ff007988 */ /* 0x0003e40008000810 */
.L_x_26:
[----:B------:R-:W-:Y:S05]  /*0b00*/  BSYNC B1 ;  /* 0x0000000000017941 */ /* 0x000fea0003800000 */
.L_x_23:
[----:B-1234-:R-:W1:Y:S02]  /*0b10*/  @!P2 LDS R2, [UR16+0x8] ;  /* 0x00000810ff02a984 */ /* 0x01ee640008000800 */
[----:B-1----:R-:W-:-:S05]  /*0b20*/  @!P2 LOP3.LUT R2, R2, 0x8000, RZ, 0xb8, !PT ;  /* 0x000080000202a812 */ /* 0x002fca00078eb8ff */
[----:B------:R3:W-:Y:S02]  /*0b30*/  @!P2 STS [UR16+0x8], R2 ;  /* 0x00000802ff00a988 */ /* 0x0007e40008000810 */
.L_x_27:
[----:B------:R-:W-:Y:S05]  /*0b40*/  BSYNC B2 ;  /* 0x0000000000027941 */ /* 0x000fea0003800000 */
.L_x_22:
[----:B------:R-:W-:Y:S05]  /*0b50*/  WARPSYNC.ALL ;  /* 0x0000000000007948 */ /* 0x000fea0003800000 */
[----:B------:R-:W-:-:S04]  /*0b60*/  UIADD3 UR21, UR5, 0x80, URZ ;  /* 0x0000008005157890 */ /* 0x000fc8000fffe03f */
[----:B------:R-:W-:-:S04]  /*0b70*/  UIADD3 UR20, UP0, UR21, UR22, URZ ;  /* 0x0000001615147290 */ /* 0x000fc8000ff1e03f */
[----:B------:R-:W-:Y:S01]  /*0b80*/  ULEA.HI.X.SX32 UR21, UR21, UR23, 0x1, UP0 ;  /* 0x0000001715157291 */ /* 0x000fe200080f0e3f */
[----:B------:R-:W-:Y:S11]  /*0b90*/  @P0 BRA `(.L_x_28) ;  /* 0x0000000000280947 */ /* 0x000ff60003800000 */
[----:B-123--:R-:W1:Y:S01]  /*0ba0*/  S2R R2, SR_LANEID ;  /* 0x0000000000027919 */ /* 0x00ee620000000000 */
[----:B------:R-:W-:Y:S05]  /*0bb0*/  WARPSYNC.ALL ;  /* 0x0000000000007948 */ /* 0x000fea0003800000 */
[----:B-1----:R-:W-:-:S05]  /*0bc0*/  IMAD.SHL.U32 R8, R2, 0x4, RZ ;  /* 0x0000000402087824 */ /* 0x002fca00078e00ff */
[----:B------:R-:W1:Y:S01]  /*0bd0*/  LDS R7, [R8+UR16] ;  /* 0x0000001008077984 */ /* 0x000e620008000800 */
[----:B------:R-:W-:-:S05]  /*0be0*/  IADD3 R2, P1, R8, UR20, RZ ;  /* 0x0000001408027c10 */ /* 0x000fca000ff3e0ff */
[----:B------:R-:W-:-:S05]  /*0bf0*/  IMAD.X R3, RZ, RZ, UR21, P1 ;  /* 0x00000015ff037e24 */ /* 0x000fca00088e06ff */
[----:B-1----:R4:W2:Y:S01]  /*0c00*/  ATOMG.E.EXCH.STRONG.GPU PT, RZ, [R2], R7 ;  /* 0x0000000702ff73a8 */ /* 0x0028a200041ee100 */
[----:B------:R-:W-:-:S04]  /*0c10*/  DEPBAR {5,4,3,2,1,0} ;  /* 0x0000003f0000791a */ /* 0x000fc80000000000 */
[----:B------:R4:W-:Y:S01]  /*0c20*/  UTMACCTL.IV [UR20] ;  /* 0x00000000140079b9 */ /* 0x0009e20008000000 */
[----:B------:R-:W-:Y:S01]  /*0c30*/  NOP ;  /* 0x0000000000007918 */ /* 0x000fe20000000000 */
.L_x_28:
[----:B------:R-:W-:Y:S05]  /*0c40*/  @P0 BRA `(.L_x_29) ;  /* 0x00000000000c0947 */ /* 0x000fea0003800000 */
[----:B------:R0:W-:Y:S01]  /*0c50*/  UTMACMDFLUSH ;  /* 0x00000000000079b7 */ /* 0x0001e20000000000 */
[----:B------:R-:W-:Y:S05]  /*0c60*/  @P0 BRA `(.L_x_29) ;  /* 0x0000000000040947 */ /* 0x000fea0003800000 */
[----:B------:R-:W-:-:S04]  /*0c70*/  DEPBAR.LE SB0, 0x0 ;  /* 0x000080000000791a */ /* 0x000fc80000000000 */
.L_x_29:
[----:B------:R-:W-:Y:S05]  /*0c80*/  WARPSYNC.ALL ;  /* 0x0000000000007948 */ /* 0x000fea0003800000 */
[----:B--2---:R-:W-:Y:S06]  /*0c90*/  BAR.SYNC.DEFER_BLOCKING 0x0 ;  /* 0x0000000000007b1d */ /* 0x004fec0000010000 */
[----:B------:R-:W-:Y:S02]  /*0ca0*/  BSSY B2, `(.L_x_30) ;  /* 0x000000b000027945 */ /* 0x000fe40003800000 */
[----:B------:R-:W-:Y:S06]  /*0cb0*/  BAR.SYNC.DEFER_BLOCKING 0x0 ;  /* 0x0000000000007b1d */ /* 0x000fec0000010000 */
[----:B------:R2:W-:Y:S01]  /*0cc0*/  @!P0 STS [R12], RZ ;  /* 0x000000ff0c008388 */ /* 0x0005e20000000800 */
[----:B------:R-:W-:Y:S01]  /*0cd0*/  NOP ;  /* 0x0000000000007918 */ /* 0x000fe20000000000 */
[----:B------:R-:W-:Y:S05]  /*0ce0*/  @P2 BRA `(.L_x_31) ;  /* 0x0000000000182947 */ /* 0x000fea0003800000 */
[----:B-1-34-:R-:W1:Y:S01]  /*0cf0*/  LDS R2, [UR16+0x8] ;  /* 0x00000810ff027984 */ /* 0x01ae620008000800 */
[----:B------:R-:W3:Y:S01]  /*0d00*/  LDC.64 R8, c[0x0][0x220] ;  /* 0x00008800ff087b82 */ /* 0x000ee20000000a00 */
[----:B------:R-:W-:Y:S02]  /*0d10*/  IMAD.MOV.U32 R3, RZ, RZ, 0x70 ;  /* 0x00000070ff037424 */ /* 0x000fe400078e00ff */
[----:B---3--:R3:W-:Y:S03]  /*0d20*/  STS.64 [UR16], R8 ;  /* 0x00000008ff007988 */ /* 0x0087e60008000a10 */
[----:B-1----:R-:W-:-:S05]  /*0d30*/  LOP3.LUT R2, R2, 0x10, R3, 0xd8, !PT ;  /* 0x0000001002027812 */ /* 0x002fca00078ed803 */
[----:B------:R3:W-:Y:S02]  /*0d40*/  STS [UR16+0x8], R2 ;  /* 0x00000802ff007988 */ /* 0x0007e40008000810 */
.L_x_31:
[----:B----4-:R-:W-:Y:S05]  /*0d50*/  BSYNC B2 ;  /* 0x0000000000027941 */ /* 0x010fea0003800000 */
.L_x_30:
[----:B------:R-:W-:Y:S04]  /*0d60*/  BSSY B3, `(.L_x_32) ;  /* 0x0000011000037945 */ /* 0x000fe80003800000 */
[----:B------:R-:W-:Y:S04]  /*0d70*/  BSSY B2, `(.L_x_33) ;  /* 0x000000e000027945 */ /* 0x000fe80003800000 */
[----:B------:R-:W-:Y:S05]  /*0d80*/  @P2 BRA `(.L_x_34) ;  /* 0x0000000000242947 */ /* 0x000fea0003800000 */
[----:B-1-3--:R-:W1:Y:S01]  /*0d90*/  LDS R2, [UR16+0x34] ;  /* 0x00003410ff027984 */ /* 0x00ae620008000800 */
[----:B------:R-:W-:-:S05]  /*0da0*/  IMAD.MOV.U32 R3, RZ, RZ, 0x3f000000 ;  /* 0x3f000000ff037424 */ /* 0x000fca00078e00ff */
[----:B-1----:R-:W-:-:S05]  /*0db0*/  LOP3.LUT R2, R2, 0xff000000, R3, 0xb8, !PT ;  /* 0xff00000002027812 */ /* 0x002fca00078eb803 */
[----:B------:R1:W-:Y:S01]  /*0dc0*/  STS [UR16+0x34], R2 ;  /* 0x00003402ff007988 */ /* 0x0003e20008000810 */
[----:B------:R-:W-:Y:S05]  /*0dd0*/  @P2 BRA `(.L_x_35) ;  /* 0x00000000001c2947 */ /* 0x000fea0003800000 */
[----:B-1----:R-:W1:Y:S01]  /*0de0*/  LDS R2, [UR16+0x38] ;  /* 0x00003810ff027984 */ /* 0x002e620008000800 */
[----:B------:R-:W-:-:S05]  /*0df0*/  IMAD.MOV.U32 R3, RZ, RZ, 0x7f ;  /* 0x0000007fff037424 */ /* 0x000fca00078e00ff */
[----:B-1----:R-:W-:-:S05]  /*0e00*/  LOP3.LUT R2, R2, 0xff, R3, 0xb8, !PT ;  /* 0x000000ff02027812 */ /* 0x002fca00078eb803 */
[----:B------:R4:W-:Y:S02]  /*0e10*/  STS [UR16+0x38], R2 ;  /* 0x00003802ff007988 */ /* 0x0009e40008000810 */
.L_x_34:
[----:B------:R-:W-:Y:S05]  /*0e20*/  @P2 BREAK B2 ;  /* 0x0000000000022942 */ /* 0x000fea0003800000 */
[----:B------:R-:W-:Y:S05]  /*0e30*/  @P2 BRA `(.L_x_36) ;  /* 0x00000000000c2947 */ /* 0x000fea0003800000 */
[----:B------:R1:W-:Y:S02]  /*0e40*/  STS [UR16+0x20], R5 ;  /* 0x00002005ff007988 */ /* 0x0003e40008000810 */
.L_x_35:
[----:B------:R-:W-:Y:S05]  /*0e50*/  BSYNC B2 ;  /* 0x0000000000027941 */ /* 0x000fea0003800000 */
.L_x_33:
[----:B------:R1:W-:Y:S02]  /*0e60*/  @!P2 STS [UR16+0x24], R4 ;  /* 0x00002404ff00a988 */ /* 0x0003e40008000810 */
.L_x_36:
[----:B------:R-:W-:Y:S05]  /*0e70*/  BSYNC B3 ;  /* 0x0000000000037941 */ /* 0x000fea0003800000 */
.L_x_32:
[----:B------:R-:W-:Y:S05]  /*0e80*/  WARPSYNC.ALL ;  /* 0x0000000000007948 */ /* 0x000fea0003800000 */
[----:B------:R-:W-:Y:S04]  /*0e90*/  BSSY B3, `(.L_x_37) ;  /* 0x000000e000037945 */ /* 0x000fe80003800000 */
[----:B------:R-:W-:Y:S05]  /*0ea0*/  @P2 BRA `(.L_x_38) ;  /* 0x0000000000302947 */ /* 0x000fea0003800000 */
[----:B------:R-:W5:Y:S01]  /*0eb0*/  LDS R3, [UR16+0x34] ;  /* 0x00003410ff037984 */ /* 0x000f620008000800 */
[----:B-1----:R-:W1:Y:S03]  /*0ec0*/  LDC.64 R4, c[0x0][0x248] ;  /* 0x00009200ff047b82 */ /* 0x002e660000000a00 */
[----:B---34-:R-:W3:Y:S01]  /*0ed0*/  LDS R2, [UR16+0x1c] ;  /* 0x00001c10ff027984 */ /* 0x018ee20008000800 */
[C---:B-1----:R-:W-:Y:S01]  /*0ee0*/  SHF.L.U64.HI R5, R4.reuse, 0x1, R5 ;  /* 0x0000000104057819 */ /* 0x042fe20000010205 */
[----:B------:R-:W-:-:S03]  /*0ef0*/  IMAD.SHL.U32 R4, R4, 0x2, RZ ;  /* 0x0000000204047824 */ /* 0x000fc600078e00ff */
[--C-:B------:R-:W-:Y:S02]  /*0f00*/  SHF.R.U32.HI R7, RZ, 0x4, R5.reuse ;  /* 0x00000004ff077819 */ /* 0x100fe40000011605 */
[----:B------:R-:W-:-:S05]  /*0f10*/  SHF.R.U64 R4, R4, 0x4, R5 ;  /* 0x0000000404047819 */ /* 0x000fca0000001205 */
[----:B------:R1:W-:Y:S01]  /*0f20*/  STS [UR16+0xc], R4 ;  /* 0x00000c04ff007988 */ /* 0x0003e20008000810 */
[----:B-----5:R-:W-:Y:S02]  /*0f30*/  LOP3.LUT R3, R3, 0x7, RZ, 0xb8, !PT ;  /* 0x0000000703037812 */ /* 0x020fe400078eb8ff */
[----:B---3--:R-:W-:-:S03]  /*0f40*/  LOP3.LUT R2, R2, 0xf, R7, 0xb8, !PT ;  /* 0x0000000f02027812 */ /* 0x008fc600078eb807 */
[----:B------:R1:W-:Y:S04]  /*0f50*/  STS [UR16+0x34], R3 ;  /* 0x00003403ff007988 */ /* 0x0003e80008000810 */
[----:B------:R1:W-:Y:S02]  /*0f60*/  STS [UR16+0x1c], R2 ;  /* 0x00001c02ff007988 */ /* 0x0003e40008000810 */
.L_x_38:
[----:B------:R-:W-:Y:S05]  /*0f70*/  BSYNC B3 ;  /* 0x0000000000037941 */ /* 0x000fea0003800000 */
.L_x_37:
[----:B------:R-:W-:Y:S04]  /*0f80*/  BSSY B3, `(.L_x_39) ;  /* 0x000001a000037945 */ /* 0x000fe80003800000 */
[----:B------:R-:W-:Y:S04]  /*0f90*/  BSSY B4, `(.L_x_40) ;  /* 0x0000015000047945 */ /* 0x000fe80003800000 */
[----:B------:R-:W-:Y:S05]  /*0fa0*/  @P2 BRA `(.L_x_41) ;  /* 0x0000000000202947 */ /* 0x000fea0003800000 */
[----:B-1-34-:R-:W1:Y:S02]  /*0fb0*/  LDS R2, [UR16+0x34] ;  /* 0x00003410ff027984 */ /* 0x01ae640008000800 */
[----:B-1----:R-:W-:-:S05]  /*0fc0*/  LOP3.LUT R2, R2, 0x38, RZ, 0xb8, !PT ;  /* 0x0000003802027812 */ /* 0x002fca00078eb8ff */
[----:B------:R1:W-:Y:S01]  /*0fd0*/  STS [UR16+0x34], R2 ;  /* 0x00003402ff007988 */ /* 0x0003e20008000810 */
[----:B------:R-:W-:Y:S05]  /*0fe0*/  @P2 BRA `(.L_x_42) ;  /* 0x0000000000202947 */ /* 0x000fea0003800000 */
[----:B-1----:R-:W1:Y:S01]  /*0ff0*/  LDS R2, [UR16+0x8] ;  /* 0x00000810ff027984 */ /* 0x002e620008000800 */
[----:B------:R-:W-:-:S05]  /*1000*/  IMAD.MOV.U32 R3, RZ, RZ, 0x780 ;  /* 0x00000780ff037424 */ /* 0x000fca00078e00ff */
[----:B-1----:R-:W-:-:S05]  /*1010*/  LOP3.LUT R2, R2, 0x500, R3, 0xd8, !PT ;  /* 0x0000050002027812 */ /* 0x002fca00078ed803 */
[----:B------:R1:W-:Y:S02]  /*1020*/  STS [UR16+0x8], R2 ;  /* 0x00000802ff007988 */ /* 0x0003e40008000810 */
.L_x_41:
[----:B------:R-:W-:Y:S05]  /*1030*/  @P2 BRA `(.L_x_43) ;  /* 0x0000000000282947 */ /* 0x000fea0003800000 */
[----:B-1-34-:R-:W1:Y:S02]  /*1040*/  LDS R2, [UR16+0x8] ;  /* 0x00000810ff027984 */ /* 0x01ae640008000800 */
[----:B-1----:R-:W-:-:S05]  /*1050*/  LOP3.LUT R2, R2, 0x1800, RZ, 0xb8, !PT ;  /* 0x0000180002027812 */ /* 0x002fca00078eb8ff */
[----:B------:R3:W-:Y:S02]  /*1060*/  STS [UR16+0x8], R2 ;  /* 0x00000802ff007988 */ /* 0x0007e40008000810 */
.L_x_42:
[----:B------:R-:W-:Y:S05]  /*1070*/  @P2 BREAK B4 ;  /* 0x0000000000042942 */ /* 0x000fea0003800000 */
[----:B------:R-:W-:Y:S05]  /*1080*/  @P2 BRA `(.L_x_44) ;  /* 0x0000000000242947 */ /* 0x000fea0003800000 */
[----:B-1-3--:R-:W1:Y:S01]  /*1090*/  LDS R2, [UR16+0x8] ;  /* 0x00000810ff027984 */ /* 0x00ae620008000800 */
[----:B------:R-:W-:-:S05]  /*10a0*/  IMAD.MOV.U32 R3, RZ, RZ, 0x6000 ;  /* 0x00006000ff037424 */ /* 0x000fca00078e00ff */
[----:B-1----:R-:W-:-:S04]  /*10b0*/  LOP3.LUT R2, R2, 0x6000, R3, 0xd8, !PT ;  /* 0x0000600002027812 */ /* 0x002fc800078ed803 */
[----:B------:R-:W-:-:S05]  /*10c0*/  LOP3.LUT R2, R2, 0x400000, RZ, 0xb8, !PT ;  /* 0x0040000002027812 */ /* 0x000fca00078eb8ff */
[----:B------:R1:W-:Y:S02]  /*10d0*/  STS [UR16+0x8], R2 ;  /* 0x00000802ff007988 */ /* 0x0003e40008000810 */
.L_x_43:
[----:B------:R-:W-:Y:S05]  /*10e0*/  BSYNC B4 ;  /* 0x0000000000047941 */ /* 0x000fea0003800000 */
.L_x_40:
[----:B-1-34-:R-:W1:Y:S02]  /*10f0*/  @!P2 LDS R2, [UR16+0x8] ;  /* 0x00000810ff02a984 */ /* 0x01ae640008000800 */
[----:B-1----:R-:W-:-:S05]  /*1100*/  @!P2 LOP3.LUT R2, R2, 0x8000, RZ, 0xb8, !PT ;  /* 0x000080000202a812 */ /* 0x002fca00078eb8ff */
[----:B------:R4:W-:Y:S02]  /*1110*/  @!P2 STS [UR16+0x8], R2 ;  /* 0x00000802ff00a988 */ /* 0x0009e40008000810 */
.L_x_44:
[----:B------:R-:W-:Y:S05]  /*1120*/  BSYNC B3 ;  /* 0x0000000000037941 */ /* 0x000fea0003800000 */
.L_x_39:
[----:B------:R-:W-:Y:S05]  /*1130*/  WARPSYNC.ALL ;  /* 0x0000000000007948 */ /* 0x000fea0003800000 */
[----:B------:R-:W-:Y:S01]  /*1140*/  UIADD3 UR5, UR5, 0x100, URZ ;  /* 0x0000010005057890 */ /* 0x000fe2000fffe03f */
[----:B------:R-:W-:Y:S01]  /*1150*/  ISETP.GE.AND P1, PT, R14, 0x1, PT ;  /* 0x000000010e00780c */ /* 0x000fe20003f26270 */
[----:B------:R-:W-:Y:S01]  /*1160*/  IMAD.MOV.U32 R24, RZ, RZ, RZ ;  /* 0x000000ffff187224 */ /* 0x000fe200078e00ff */
[----:B------:R-:W-:Y:S01]  /*1170*/  SHF.R.U32.HI R7, RZ, 0x5, R0 ;  /* 0x00000005ff077819 */ /* 0x000fe20000011600 */
[----:B------:R-:W-:-:S04]  /*1180*/  UIADD3 UR22, UP0, UR5, UR22, URZ ;  /* 0x0000001605167290 */ /* 0x000fc8000ff1e03f */
[----:B------:R-:W-:Y:S01]  /*1190*/  ULEA.HI.X.SX32 UR23, UR5, UR23, 0x1, UP0 ;  /* 0x0000001705177291 */ /* 0x000fe200080f0e3f */
[----:B------:R-:W-:Y:S11]  /*11a0*/  @P0 BRA `(.L_x_45) ;  /* 0x0000000000280947 */ /* 0x000ff60003800000 */
[----:B-1-34-:R-:W1:Y:S01]  /*11b0*/  S2R R2, SR_LANEID ;  /* 0x0000000000027919 */ /* 0x01ae620000000000 */
[----:B------:R-:W-:Y:S05]  /*11c0*/  WARPSYNC.ALL ;  /* 0x0000000000007948 */ /* 0x000fea0003800000 */
[----:B-1----:R-:W-:-:S05]  /*11d0*/  IMAD.SHL.U32 R4, R2, 0x4, RZ ;  /* 0x0000000402047824 */ /* 0x002fca00078e00ff */
[----:B------:R-:W1:Y:S01]  /*11e0*/  LDS R5, [R4+UR16] ;  /* 0x0000001004057984 */ /* 0x000e620008000800 */
[----:B------:R-:W-:-:S05]  /*11f0*/  IADD3 R2, P3, R4, UR22, RZ ;  /* 0x0000001604027c10 */ /* 0x000fca000ff7e0ff */
[----:B------:R-:W-:-:S05]  /*1200*/  IMAD.X R3, RZ, RZ, UR23, P3 ;  /* 0x00000017ff037e24 */ /* 0x000fca00098e06ff */
[----:B-1----:R1:W3:Y:S01]  /*1210*/  ATOMG.E.EXCH.STRONG.GPU PT, RZ, [R2], R5 ;  /* 0x0000000502ff73a8 */ /* 0x0022e200041ee100 */
[----:B------:R-:W-:-:S04]  /*1220*/  DEPBAR {5,4,3,2,1,0} ;  /* 0x0000003f0000791a */ /* 0x000fc80000000000 */
[----:B------:R1:W-:Y:S01]  /*1230*/  UTMACCTL.IV [UR22] ;  /* 0x00000000160079b9 */ /* 0x0003e20008000000 */
[----:B------:R-:W-:Y:S01]  /*1240*/  NOP ;  /* 0x0000000000007918 */ /* 0x000fe20000000000 */
.L_x_45:
[----:B------:R-:W-:Y:S05]  /*1250*/  @P0 BRA `(.L_x_46) ;  /* 0x00000000000c0947 */ /* 0x000fea0003800000 */
[----:B------:R0:W-:Y:S01]  /*1260*/  UTMACMDFLUSH ;  /* 0x00000000000079b7 */ /* 0x0001e20000000000 */
[----:B------:R-:W-:Y:S05]  /*1270*/  @P0 BRA `(.L_x_46) ;  /* 0x0000000000040947 */ /* 0x000fea0003800000 */
[----:B------:R-:W-:-:S04]  /*1280*/  DEPBAR.LE SB0, 0x0 ;  /* 0x000080000000791a */ /* 0x000fc80000000000 */
.L_x_46:
[----:B------:R-:W-:Y:S05]  /*1290*/  WARPSYNC.ALL ;  /* 0x0000000000007948 */ /* 0x000fea0003800000 */
[----:B---3--:R-:W-:Y:S01]  /*12a0*/  BAR.SYNC.DEFER_BLOCKING 0x0 ;  /* 0x0000000000007b1d */ /* 0x008fe20000010000 */
[----:B------:R-:W-:Y:S01]  /*12b0*/  R2UR UR17, R7 ;  /* 0x00000000071172ca */ /* 0x000fe200000e0000 */
[----:B------:R-:W-:Y:S01]  /*12c0*/  USHF.L.U32 UR26, UR27, 0x7, URZ ;  /* 0x000000071b1a7899 */ /* 0x000fe2000800063f */
[----:B------:R-:W-:Y:S01]  /*12d0*/  IMAD.MOV.U32 R25, RZ, RZ, RZ ;  /* 0x000000ffff197224 */ /* 0x000fe200078e00ff */
[----:B------:R-:W-:Y:S02]  /*12e0*/  CS2R R26, SRZ ;  /* 0x00000000001a7805 */ /* 0x000fe4000001ff00 */
[----:B------:R-:W-:Y:S01]  /*12f0*/  CS2R R28, SRZ ;  /* 0x00000000001c7805 */ /* 0x000fe2000001ff00 */
[----:B------:R-:W-:Y:S01]  /*1300*/  VOTEU.ALL UP0, P2 ;  /* 0x00000000003f7886 */ /* 0x000fe20001000000 */
[----:B------:R-:W-:Y:S01]  /*1310*/  UMOV UR6, 0x1 ;  /* 0x0000000100067882 */ /* 0x000fe20000000000 */
[----:B------:R-:W-:Y:S01]  /*1320*/  VOTEU.ALL UP1, P2 ;  /* 0x00000000003f7886 */ /* 0x000fe20001020000 */
[----:B------:R-:W-:Y:S01]  /*1330*/  VOTEU.ALL UP2, P2 ;  /* 0x00000000003f7886 */ /* 0x000fe20001040000 */
[----:B------:R-:W-:Y:S01]  /*1340*/  VOTEU.ALL UP3, P2 ;  /* 0x00000000003f7886 */ /* 0x000fe20001060000 */
[----:B------:R-:W-:-:S04]  /*1350*/  @!UP0 UIADD3 UR8, -UR6, 0x100000, URZ ;  /* 0x0010000006088890 */ /* 0x000fc8000fffe13f */
[----:B------:R-:W-:Y:S02]  /*1360*/  @!UP0 USHF.L.U32 UR9, UR8, 0xb, URZ ;  /* 0x0000000b08098899 */ /* 0x000fe4000800063f */
[----:B------:R-:W-:Y:S01]  /*1370*/  @!UP0 USHF.L.U32 UR8, UR8, 0x1, URZ ;  /* 0x0000000108088899 */ /* 0x000fe2000800063f */
[----:B------:R-:W-:Y:S01]  /*1380*/  CS2R R30, SRZ ;  /* 0x00000000001e7805 */ /* 0x000fe2000001ff00 */
        /* <DEDUP_REMOVED lines=12> */
[----:B------:R-:W-:Y:S01]  /*1450*/  VOTEU.ALL UP0, P2 ;  /* 0x00000000003f7886 */ /* 0x000fe20001000000 */
[----:B------:R-:W-:Y:S02]  /*1460*/  CS2R R38, SRZ ;  /* 0x0000000000267805 */ /* 0x000fe4000001ff00 */
[----:B------:R-:W-:Y:S02]  /*1470*/  CS2R R40, SRZ ;  /* 0x0000000000287805 */ /* 0x000fe4000001ff00 */
[----:B------:R-:W-:Y:S02]  /*1480*/  CS2R R42, SRZ ;  /* 0x00000000002a7805 */ /* 0x000fe4000001ff00 */
[----:B------:R-:W-:Y:S01]  /*1490*/  CS2R R44, SRZ ;  /* 0x00000000002c7805 */ /* 0x000fe2000001ff00 */
[----:B------:R-:W3:Y:S02]  /*14a0*/  FENCE.VIEW.ASYNC.S ;  /* 0x00000000000073c6 */ /* 0x000ee40000000000 */
[----:B---3--:R-:W3:Y:S02]  /*14b0*/  @!UP0 SYNCS.EXCH.64 URZ, [UR16+0x10000], UR8 ;  /* 0x01000008103f85b2 */ /* 0x008ee40008000100 */
[----:B---3--:R-:W-:Y:S01]  /*14c0*/  BAR.SYNC.DEFER_BLOCKING 0x0 ;  /* 0x0000000000007b1d */ /* 0x008fe20000010000 */
[----:B------:R-:W-:-:S02]  /*14d0*/  CS2R R46, SRZ ;  /* 0x00000000002e7805 */ /* 0x000fc4000001ff00 */
[----:B------:R-:W-:Y:S02]  /*14e0*/  CS2R R48, SRZ ;  /* 0x0000000000307805 */ /* 0x000fe4000001ff00 */
[----:B------:R-:W-:Y:S02]  /*14f0*/  CS2R R50, SRZ ;  /* 0x0000000000327805 */ /* 0x000fe4000001ff00 */
[----:B------:R-:W-:Y:S02]  /*1500*/  CS2R R52, SRZ ;  /* 0x0000000000347805 */ /* 0x000fe4000001ff00 */
[----:B------:R-:W-:Y:S02]  /*1510*/  CS2R R54, SRZ ;  /* 0x0000000000367805 */ /* 0x000fe4000001ff00 */
[----:B------:R-:W-:Y:S02]  /*1520*/  CS2R R56, SRZ ;  /* 0x0000000000387805 */ /* 0x000fe4000001ff00 */
        /* <DEDUP_REMOVED lines=14> */
[----:B------:R-:W-:Y:S01]  /*1610*/  CS2R R86, SRZ ;  /* 0x0000000000567805 */ /* 0x000fe2000001ff00 */
[----:B------:R3:W4:Y:S02]  /*1620*/  @!UP1 SYNCS.EXCH.64 URZ, [UR16+0x10008], UR10 ;  /* 0x0100080a103f95b2 */ /* 0x0007240008000100 */
[----:B----4-:R-:W-:Y:S01]  /*1630*/  BAR.SYNC.DEFER_BLOCKING 0x0 ;  /* 0x0000000000007b1d */ /* 0x010fe20000010000 */
[----:B---3--:R-:W-:-:S05]  /*1640*/  USHF.L.U32 UR11, UR28, 0x7, URZ ;  /* 0x000000071c0b7899 */ /* 0x008fca000800063f */
[----:B------:R3:W4:Y:S02]  /*1650*/  @!UP2 SYNCS.EXCH.64 URZ, [UR16+0x10010], UR12 ;  /* 0x0100100c103fa5b2 */ /* 0x0007240008000100 */
[----:B----4-:R-:W-:Y:S06]  /*1660*/  BAR.SYNC.DEFER_BLOCKING 0x0 ;  /* 0x0000000000007b1d */ /* 0x010fec0000010000 */
[----:B------:R3:W4:Y:S01]  /*1670*/  @!UP3 SYNCS.EXCH.64 URZ, [UR16+0x10018], UR6 ;  /* 0x01001806103fb5b2 */ /* 0x0007220008000100 */
[----:B------:R-:W-:Y:S05]  /*1680*/  @!P1 BRA `(.L_x_47) ;  /* 0x0000000400909947 */ /* 0x000fea0003800000 */
        /* <DEDUP_REMOVED lines=32> */
[----:B------:R-:W-:Y:S01]  /*1890*/  UMOV UR5, URZ ;  /* 0x0000003f00057c82 */ /* 0x000fe20008000000 */
[----:B------:R-:W-:-:S05]  /*18a0*/  UMOV UR10, URZ ;  /* 0x0000003f000a7c82 */ /* 0x000fca0008000000 */
.L_x_49:
[----:B----4-:R-:W-:Y:S01]  /*18b0*/  BAR.SYNC.DEFER_BLOCKING 0x0 ;  /* 0x0000000000007b1d */ /* 0x010fe20000010000 */
[----:B------:R-:W-:Y:S01]  /*18c0*/  ULEA UR30, UR5, UR16, 0x3 ;  /* 0x00000010051e7291 */ /* 0x000fe2000f8e183f */
[----:B-1----:R-:W-:Y:S01]  /*18d0*/  @!P2 IMAD.MOV.U32 R2, RZ, RZ, 0x4000 ;  /* 0x00004000ff02a424 */ /* 0x002fe200078e00ff */
[----:B------:R-:W-:Y:S01]  /*18e0*/  ELECT P0, URZ, PT ;  /* 0x00000000003f782f */ /* 0x000fe20003800000 */
[----:B------:R-:W-:-:S03]  /*18f0*/  ULEA UR8, UR5, UR16, 0xd ;  /* 0x0000001005087291 */ /* 0x000fc6000f8e683f */
[----:B------:R-:W-:Y:S02]  /*1900*/  ISETP.LT.U32.AND P0, PT, R6, 0x20, P0 ;  /* 0x000000200600780c */ /* 0x000fe40000701070 */
[----:B------:R-:W-:Y:S01]  /*1910*/  ELECT P1, URZ, PT ;  /* 0x00000000003f782f */ /* 0x000fe20003820000 */
[----:B---3--:R-:W-:-:S03]  /*1920*/  ULOP3.LUT UR12, UR17, 0x1, URZ, 0xc0, !UPT ;  /* 0x00000001110c7892 */ /* 0x008fc6000f8ec03f */
[----:B------:R-:W-:Y:S01]  /*1930*/  ISETP.LT.U32.AND P1, PT, R6, 0x40, P1 ;  /* 0x000000400600780c */ /* 0x000fe20000f21070 */
[----:B------:R-:W-:Y:S02]  /*1940*/  UIADD3 UR29, UR8, 0x8000, URZ ;  /* 0x00008000081d7890 */ /* 0x000fe4000fffe03f */
[----:B------:R-:W-:Y:S02]  /*1950*/  ULEA UR14, UR12, UR26, 0x6 ;  /* 0x0000001a0c0e7291 */ /* 0x000fe4000f8e303f */
[----:B------:R-:W-:Y:S01]  /*1960*/  ULEA UR12, UR12, UR29, 0xc ;  /* 0x0000001d0c0c7291 */ /* 0x000fe2000f8e603f */
[----:B------:R-:W-:Y:S01]  /*1970*/  UMOV UR15, UR10 ;  /* 0x0000000a000f7c82 */ /* 0x000fe20008000000 */
[----:B------:R-:W-:Y:S01]  /*1980*/  VOTEU.ANY UP0, P0 ;  /* 0x00000000003f7886 */ /* 0x000fe20000000100 */
[----:B------:R-:W-:Y:S01]  /*1990*/  VOTEU.ANY UP2, P0 ;  /* 0x00000000003f7886 */ /* 0x000fe20000040100 */
[----:B------:R1:W-:Y:S01]  /*19a0*/  @!P2 SYNCS.ARRIVE.TRANS64 RZ, [UR30+0x10000], R2 ;  /* 0x01000002ffffa9a7 */ /* 0x0003e2000800001e */
[----:B------:R3:W-:Y:S06]  /*19b0*/  MEMBAR.ALL.CTA ;  /* 0x0000000000007992 */ /* 0x0007ec0000008000 */
[----:B---3--:R-:W3:Y:S01]  /*19c0*/  FENCE.VIEW.ASYNC.S ;  /* 0x00000000000073c6 */ /* 0x008ee20000000000 */
[----:B------:R-:W-:Y:S01]  /*19d0*/  @UP0 UIADD3 UR9, UR30, 0x10000, URZ ;  /* 0x000100001e090890 */ /* 0x000fe2000fffe03f */
[----:B------:R-:W-:Y:S01]  /*19e0*/  @UP0 UMOV UR6, UR18 ;  /* 0x0000001200060c82 */ /* 0x000fe20008000000 */
[----:B------:R-:W-:Y:S01]  /*19f0*/  @UP0 UMOV UR7, UR19 ;  /* 0x0000001300070c82 */ /* 0x000fe20008000000 */
[----:B---3--:R-:W-:Y:S01]  /*1a00*/  VOTEU.ANY UP1, P1 ;  /* 0x00000000003f7886 */ /* 0x008fe20000820100 */
[----:B------:R-:W-:Y:S01]  /*1a10*/  VOTEU.ANY UP3, P1 ;  /* 0x00000000003f7886 */ /* 0x000fe20000860100 */
[----:B-1----:R-:W-:-:S03]  /*1a20*/  IMAD.U32 R2, RZ, RZ, UR4 ;  /* 0x00000004ff027e24 */ /* 0x002fc6000f8e00ff */
[----:B------:R-:W-:Y:S01]  /*1a30*/  @UP1 UIADD3 UR13, UR30, 0x10000, URZ ;  /* 0x000100001e0d1890 */ /* 0x000fe2000fffe03f */
[----:B------:R-:W-:Y:S01]  /*1a40*/  @UP1 UMOV UR24, UR20 ;  /* 0x0000001400181c82 */ /* 0x000fe20008000000 */
[----:B------:R-:W-:Y:S01]  /*1a50*/  @UP1 UMOV UR25, UR21 ;  /* 0x0000001500191c82 */ /* 0x000fe20008000000 */
[----:B------:R-:W-:Y:S01]  /*1a60*/  SHF.L.U32 R2, R2, 0x1f, RZ ;  /* 0x0000001f02027819 */ /* 0x000fe200000006ff */
[----:B------:R-:W-:Y:S06]  /*1a70*/  BAR.SYNC.DEFER_BLOCKING 0x0 ;  /* 0x0000000000007b1d */ /* 0x000fec0000010000 */
[----:B------:R1:W-:Y:S02]  /*1a80*/  @UP2 UTMALDG.2D [UR8], [UR6] ;  /* 0x00000008060025b4 */ /* 0x0003e40008008000 */
[----:B------:R-:W-:Y:S06]  /*1a90*/  BAR.SYNC.DEFER_BLOCKING 0x0 ;  /* 0x0000000000007b1d */ /* 0x000fec0000010000 */
[----:B------:R1:W-:Y:S02]  /*1aa0*/  @UP3 UTMALDG.2D [UR12], [UR24] ;  /* 0x0000000c180035b4 */ /* 0x0003e40008008000 */
[----:B------:R-:W-:Y:S06]  /*1ab0*/  BAR.SYNC.DEFER_BLOCKING 0x0 ;  /* 0x0000000000007b1d */ /* 0x000fec0000010000 */
[----:B------:R-:W3:Y:S02]  /*1ac0*/  SYNCS.PHASECHK.TRANS64.TRYWAIT P0, [UR30+0x10000], R2 ;  /* 0x01000002ff0075a7 */ /* 0x000ee4000800015e */
[----:B-1-3--:R-:W-:Y:S05]  /*1ad0*/  @!P0 BRA `(.L_x_48) ;  /* 0x0000000400c08947 */ /* 0x00afea0003800000 */
.L_x_50:
[----:B------:R-:W-:Y:S01]  /*1ae0*/  USHF.L.U32 UR6, UR17, 0x6, URZ ;  /* 0x0000000611067899 */ /* 0x000fe2000800063f */
[----:B------:R-:W-:Y:S02]  /*1af0*/  WARPGROUP.DEPBAR.LE gsb0, 0x0 ;  /* 0x00008000000079c5 */ /* 0x000fe40000010000 */
[----:B------:R-:W-:Y:S01]  /*1b00*/  USHF.R.U32.HI UR9, URZ, 0x4, UR29 ;  /* 0x000000043f097899 */ /* 0x000fe2000801161d */
[----:B------:R-:W-:Y:S01]  /*1b10*/  WARPGROUP.ARRIVE ;  /* 0x00000000000079c5 */ /* 0x000fe20000000000 */
[----:B------:R-:W-:Y:S01]  /*1b20*/  ULOP3.LUT UR6, UR6, 0x100, URZ, 0xc0, !UPT ;  /* 0x0000010006067892 */ /* 0x000fe2000f8ec03f */
[----:B------:R-:W1:Y:S01]  /*1b30*/  LDC R2, c[0x0][0x230] ;  /* 0x00008c00ff027b82 */ /* 0x000e620000000800 */
[----:B------:R-:W-:Y:S01]  /*1b40*/  UMOV UR13, 0x80000020 ;  /* 0x80000020000d7882 */ /* 0x000fe20000000000 */
[----:B------:R-:W-:Y:S01]  /*1b50*/  UMOV UR15, 0x40000040 ;  /* 0x40000040000f7882 */ /* 0x000fe20000000000 */
[----:B------:R-:W-:Y:S02]  /*1b60*/  ULEA.HI UR6, UR8, UR6, URZ, 0x1c ;  /* 0x0000000608067291 */ /* 0x000fe4000f8fe03f */
[----:B------:R-:W-:-:S02]  /*1b70*/  USGXT.U32 UR8, UR9, 0xe ;  /* 0x0000000e0908789a */ /* 0x000fc40008000000 */
[----:B------:R-:W-:Y:S02]  /*1b80*/  ULOP3.LUT UR6, UR6, 0x3fff, URZ, 0xc0, !UPT ;  /* 0x00003fff06067892 */ /* 0x000fe4000f8ec03f */
[----:B------:R-:W-:Y:S02]  /*1b90*/  ULOP3.LUT UR14, UR8, 0x1000000, URZ, 0xfc, !UPT ;  /* 0x01000000080e7892 */ /* 0x000fe4000f8efc3f */
[----:B------:R-:W-:Y:S02]  /*1ba0*/  UIADD3 UR10, UR10, 0x20, URZ ;  /* 0x000000200a0a7890 */ /* 0x000fe4000fffe03f */
[----:B------:R-:W-:Y:S01]  /*1bb0*/  UIADD3 UR5, UR5, 0x1, URZ ;  /* 0x0000000105057890 */ /* 0x000fe2000fffe03f */
[----:B------:R-:W-:Y:S01]  /*1bc0*/  UMOV UR12, UR6 ;  /* 0x00000006000c7c82 */ /* 0x000fe20008000000 */
[----:B------:R-:W-:Y:S01]  /*1bd0*/  UMOV UR7, URZ ;  /* 0x0000003f00077c82 */ /* 0x000fe20008000000 */
[----:B------:R-:W-:Y:S02]  /*1be0*/  UMOV UR9, URZ ;  /* 0x0000003f00097c82 */ /* 0x000fe40008000000 */
[----:B------:R-:W-:Y:S01]  /*1bf0*/  HGMMA.64x128x16.F32.BF16 R24, gdesc[UR12].tnspB, R24 ;  /* 0x41e000000c1879f0 */ /* 0x000fe20008701818 */
[----:B------:R-:W-:Y:S01]  /*1c00*/  UMOV UR12, 0xfffffffe ;  /* 0xfffffffe000c7882 */ /* 0x000fe20000000000 */
[----:B------:R-:W-:Y:S01]  /*1c10*/  UMOV UR13, 0x7fffffdf ;  /* 0x7fffffdf000d7882 */ /* 0x000fe20000000000 */
[----:B------:R-:W-:Y:S01]  /*1c20*/  UMOV UR14, 0x1000080 ;  /* 0x01000080000e7882 */ /* 0x000fe20000000000 */
[----:B------:R-:W-:Y:S01]  /*1c30*/  UMOV UR15, 0x40000040 ;  /* 0x40000040000f7882 */ /* 0x000fe20000000000 */
[----:B------:R-:W-:Y:S01]  /*1c40*/  UIADD3.64 UR12, UR6, -UR12, URZ ;  /* 0x8000000c060c7297 */ /* 0x000fe2000fffe03f */
[----:B-1----:R-:W-:Y:S01]  /*1c50*/  ISETP.LE.AND P0, PT, R2, UR10, PT ;  /* 0x0000000a02007c0c */ /* 0x002fe2000bf03270 */
[----:B------:R-:W-:-:S02]  /*1c60*/  UIADD3.64 UR14, UR8, UR14, URZ ;  /* 0x0000000e080e7297 */ /* 0x000fc4000fffe03f */
[----:B------:R-:W-:-:S04]  /*1c70*/  UISETP.NE.U32.AND UP0, UPT, UR5, 0x4, UPT ;  /* 0x000000040500788c */ /* 0x000fc8000bf05070 */
[----:B------:R-:W-:Y:S02]  /*1c80*/  USEL UR6, URZ, 0x1, UP0 ;  /* 0x000000013f067887 */ /* 0x000fe40008000000 */
[----:B------:R-:W-:Y:S02]  /*1c90*/  USEL UR5, UR5, URZ, UP0 ;  /* 0x0000003f05057287 */ /* 0x000fe40008000000 */
[----:B------:R-:W-:Y:S01]  /*1ca0*/  ULOP3.LUT UR4, UR4, UR6, URZ, 0x3c, !UPT ;  /* 0x0000000604047292 */ /* 0x000fe2000f8e3c3f */
[----:B------:R-:W-:Y:S01]  /*1cb0*/  HGMMA.64x128x16.F32.BF16 R24, gdesc[UR12].tnspB, R24, gsb0 ;  /* 0x41e000000c1879f0 */ /* 0x000fe20008001818 */
[----:B------:R-:W-:Y:S10]  /*1cc0*/  @!P0 BRA `(.L_x_49) ;  /* 0xfffffff800f88947 */ /* 0x000ff4000383ffff */
.L_x_47:
[----:B------:R-:W-:Y:S02]  /*1cd0*/  WARPGROUP.DEPBAR.LE gsb0, 0x0 ;  /* 0x00008000000079c5 */ /* 0x000fe40000010000 */
[----:B----4-:R-:W-:Y:S01]  /*1ce0*/  BAR.SYNC.DEFER_BLOCKING 0x0 ;  /* 0x0000000000007b1d */ /* 0x010fe20000010000 */
[C---:B-1----:R-:W-:Y:S01]  /*1cf0*/  IMAD.SHL.U32 R2, R0.reuse, 0x80, RZ ;  /* 0x0000008000027824 */ /* 0x042fe200078e00ff */
[----:B------:R-:W-:Y:S01]  /*1d00*/  F2FP.BF16.F32.PACK_AB R24, R25, R24 ;  /* 0x000000181918723e */ /* 0x000fe200000010ff */
[----:B------:R-:W-:Y:S01]  /*1d10*/  IMAD.SHL.U32 R3, R0, 0x10, RZ ;  /* 0x0000001000037824 */ /* 0x000fe200078e00ff */
[----:B------:R-:W-:Y:S02]  /*1d20*/  F2FP.BF16.F32.PACK_AB R25, R27, R26 ;  /* 0x0000001a1b19723e */ /* 0x000fe400000010ff */
[----:B------:R-:W-:Y:S02]  /*1d30*/  ELECT P0, URZ, PT ;  /* 0x00000000003f782f */ /* 0x000fe40003800000 */
[----:B------:R-:W-:Y:S01]  /*1d40*/  LOP3.LUT R2, R2, 0x780, RZ, 0xc0, !PT ;  /* 0x0000078002027812 */ /* 0x000fe200078ec0ff */
[----:B------:R-:W-:Y:S01]  /*1d50*/  ULOP3.LUT UR17, UR17, 0x1, URZ, 0xc0, !UPT ;  /* 0x0000000111117892 */ /* 0x000fe2000f8ec03f */
[----:B------:R-:W-:Y:S01]  /*1d60*/  F2FP.BF16.F32.PACK_AB R56, R57, R56 ;  /* 0x000000383938723e */ /* 0x000fe200000010ff */
[----:B------:R-:W-:Y:S01]  /*1d70*/  UMOV UR10, UR11 ;  /* 0x0000000b000a7c82 */ /* 0x000fe20008000000 */
[----:B------:R-:W-:Y:S01]  /*1d80*/  LOP3.LUT R3, R2, 0x70, R3, 0xf8, !PT ;  /* 0x0000007002037812 */ /* 0x000fe200078ef803 */
[----:B------:R-:W-:Y:S01]  /*1d90*/  ULEA UR8, UR17, UR16, 0xe ;  /* 0x0000001011087291 */ /* 0x000fe2000f8e703f */
[----:B------:R-:W-:Y:S01]  /*1da0*/  F2FP.BF16.F32.PACK_AB R26, R29, R28 ;  /* 0x0000001c1d1a723e */ /* 0x000fe200000010ff */
[----:B------:R-:W-:Y:S01]  /*1db0*/  ULEA UR9, UR17, UR26, 0x6 ;  /* 0x0000001a11097291 */ /* 0x000fe2000f8e303f */
[----:B------:R-:W-:Y:S01]  /*1dc0*/  LOP3.LUT R3, R3, 0x10, R0, 0x78, !PT ;  /* 0x0000001003037812 */ /* 0x000fe200078e7800 */
[----:B------:R-:W-:Y:S01]  /*1dd0*/  IMAD.SHL.U32 R0, R0, 0x40, RZ ;  /* 0x0000004000007824 */ /* 0x000fe200078e00ff */
[----:B------:R-:W-:-:S02]  /*1de0*/  F2FP.BF16.F32.PACK_AB R27, R31, R30 ;  /* 0x0000001e1f1b723e */ /* 0x000fc400000010ff */
[----:B------:R-:W-:Y:S02]  /*1df0*/  F2FP.BF16.F32.PACK_AB R32, R33, R32 ;  /* 0x000000202120723e */ /* 0x000fe400000010ff */
[----:B------:R-:W-:Y:S02]  /*1e00*/  LOP3.LUT R0, R3, 0x3800, R0, 0xf8, !PT ;  /* 0x0000380003007812 */ /* 0x000fe400078ef800 */
[----:B------:R-:W-:Y:S01]  /*1e10*/  F2FP.BF16.F32.PACK_AB R57, R59, R58 ;  /* 0x0000003a3b39723e */ /* 0x000fe200000010ff */
[----:B------:R-:W1:Y:S02]  /*1e20*/  @!P2 SYNCS.CCTL.IV [UR16+0x10000] ;  /* 0x01000000ff00a9b1 */ /* 0x000e640008000010 */
[----:B-1----:R-:W-:Y:S01]  /*1e30*/  BAR.SYNC.DEFER_BLOCKING 0x0 ;  /* 0x0000000000007b1d */ /* 0x002fe20000010000 */
[C---:B------:R-:W-:Y:S01]  /*1e40*/  LOP3.LUT R3, R0.reuse, 0x20, RZ, 0x3c, !PT ;  /* 0x0000002000037812 */ /* 0x040fe200078e3cff */
[C---:B------:R-:W-:Y:S01]  /*1e50*/  VIADD R2, R0.reuse, UR16 ;  /* 0x0000001000027c36 */ /* 0x040fe20008000000 */
[----:B------:R-:W-:-:S02]  /*1e60*/  LOP3.LUT R4, R0, 0x40, RZ, 0x3c, !PT ;  /* 0x0000004000047812 */ /* 0x000fc400078e3cff */
[----:B------:R-:W-:Y:S01]  /*1e70*/  F2FP.BF16.F32.PACK_AB R33, R35, R34 ;  /* 0x000000222321723e */ /* 0x000fe200000010ff */
[----:B------:R-:W-:Y:S01]  /*1e80*/  VIADD R3, R3, UR16 ;  /* 0x0000001003037c36 */ /* 0x000fe20008000000 */
[----:B------:R-:W-:Y:S01]  /*1e90*/  F2FP.BF16.F32.PACK_AB R58, R61, R60 ;  /* 0x0000003c3d3a723e */ /* 0x000fe200000010ff */
[----:B------:R-:W-:Y:S01]  /*1ea0*/  VIADD R4, R4, UR16 ;  /* 0x0000001004047c36 */ /* 0x000fe20008000000 */
[----:B------:R-:W-:Y:S02]  /*1eb0*/  F2FP.BF16.F32.PACK_AB R59, R63, R62 ;  /* 0x0000003e3f3b723e */ /* 0x000fe400000010ff */
[----:B------:R-:W-:Y:S02]  /*1ec0*/  F2FP.BF16.F32.PACK_AB R64, R65, R64 ;  /* 0x000000404140723e */ /* 0x000fe400000010ff */
[----:B------:R-:W-:Y:S02]  /*1ed0*/  LOP3.LUT R0, R0, 0x60, RZ, 0x3c, !PT ;  /* 0x0000006000007812 */ /* 0x000fe400078e3cff */
[----:B------:R-:W-:-:S02]  /*1ee0*/  F2FP.BF16.F32.PACK_AB R34, R37, R36 ;  /* 0x000000242522723e */ /* 0x000fc400000010ff */
[----:B------:R-:W-:Y:S01]  /*1ef0*/  F2FP.BF16.F32.PACK_AB R35, R39, R38 ;  /* 0x000000262723723e */ /* 0x000fe200000010ff */
[----:B------:R-:W-:Y:S01]  /*1f00*/  VIADD R0, R0, UR16 ;  /* 0x0000001000007c36 */ /* 0x000fe20008000000 */
[----:B------:R-:W-:Y:S02]  /*1f10*/  F2FP.BF16.F32.PACK_AB R40, R41, R40 ;  /* 0x000000282928723e */ /* 0x000fe400000010ff */
[----:B------:R-:W-:Y:S02]  /*1f20*/  F2FP.BF16.F32.PACK_AB R65, R67, R66 ;  /* 0x000000424341723e */ /* 0x000fe400000010ff */
[----:B------:R-:W-:Y:S01]  /*1f30*/  F2FP.BF16.F32.PACK_AB R41, R43, R42 ;  /* 0x0000002a2b29723e */ /* 0x000fe200000010ff */
[----:B------:R-:W1:Y:S02]  /*1f40*/  @!P2 SYNCS.CCTL.IV [UR16+0x10008] ;  /* 0x01000800ff00a9b1 */ /* 0x000e640008000010 */
[----:B-1----:R-:W-:Y:S01]  /*1f50*/  BAR.SYNC.DEFER_BLOCKING 0x0 ;  /* 0x0000000000007b1d */ /* 0x002fe20000010000 */
[----:B------:R-:W-:-:S02]  /*1f60*/  F2FP.BF16.F32.PACK_AB R66, R69, R68 ;  /* 0x000000444542723e */ /* 0x000fc400000010ff */
[----:B------:R-:W-:Y:S02]  /*1f70*/  F2FP.BF16.F32.PACK_AB R67, R71, R70 ;  /* 0x000000464743723e */ /* 0x000fe400000010ff */
[----:B------:R-:W-:Y:S02]  /*1f80*/  F2FP.BF16.F32.PACK_AB R72, R73, R72 ;  /* 0x000000484948723e */ /* 0x000fe400000010ff */
[----:B------:R-:W-:Y:S02]  /*1f90*/  F2FP.BF16.F32.PACK_AB R42, R45, R44 ;  /* 0x0000002c2d2a723e */ /* 0x000fe400000010ff */
[----:B------:R-:W-:Y:S02]  /*1fa0*/  F2FP.BF16.F32.PACK_AB R43, R47, R46 ;  /* 0x0000002e2f2b723e */ /* 0x000fe400000010ff */
[----:B------:R-:W-:Y:S02]  /*1fb0*/  F2FP.BF16.F32.PACK_AB R48, R49, R48 ;  /* 0x000000303130723e */ /* 0x000fe400000010ff */
[----:B------:R-:W-:-:S02]  /*1fc0*/  F2FP.BF16.F32.PACK_AB R73, R75, R74 ;  /* 0x0000004a4b49723e */ /* 0x000fc400000010ff */
[----:B------:R-:W-:Y:S02]  /*1fd0*/  F2FP.BF16.F32.PACK_AB R49, R51, R50 ;  /* 0x000000323331723e */ /* 0x000fe400000010ff */
[----:B------:R-:W-:Y:S02]  /*1fe0*/  F2FP.BF16.F32.PACK_AB R74, R77, R76 ;  /* 0x0000004c4d4a723e */ /* 0x000fe400000010ff */
        /* <DEDUP_REMOVED lines=9> */
[----:B------:R-:W-:-:S13]  /*2080*/  ISETP.LT.U32.AND P0, PT, R6, 0x40, P0 ;  /* 0x000000400600780c */ /* 0x000fda0000701070 */
[----:B------:R-:W-:Y:S01]  /*2090*/  VOTEU.ANY UP0, P0 ;  /* 0x00000000003f7886 */ /* 0x000fe20000000100 */
[----:B------:R-:W-:Y:S01]  /*20a0*/  VOTEU.ANY UP1, P0 ;  /* 0x00000000003f7886 */ /* 0x000fe20000020100 */
[----:B------:R-:W1:Y:S02]  /*20b0*/  @!P2 SYNCS.CCTL.IV [UR16+0x10018] ;  /* 0x01001800ff00a9b1 */ /* 0x000e640008000010 */
[----:B-1----:R-:W-:Y:S01]  /*20c0*/  STSM.16.M88.4 [R2], R24 ;  /* 0x0000001802007844 */ /* 0x002fe20000000200 */
[----:B---3--:R-:W-:Y:S01]  /*20d0*/  @UP0 UMOV UR6, UR22 ;  /* 0x0000001600060c82 */ /* 0x008fe20008000000 */
[----:B------:R-:W-:Y:S02]  /*20e0*/  @UP0 UMOV UR7, UR23 ;  /* 0x0000001700070c82 */ /* 0x000fe40008000000 */
[----:B------:R-:W-:Y:S04]  /*20f0*/  STSM.16.M88.4 [R2+0x4000], R56 ;  /* 0x0040003802007844 */ /* 0x000fe80000000200 */
[----:B------:R-:W-:Y:S04]  /*2100*/  STSM.16.M88.4 [R3], R32 ;  /* 0x0000002003007844 */ /* 0x000fe80000000200 */
[----:B------:R-:W-:Y:S04]  /*2110*/  STSM.16.M88.4 [R3+0x4000], R64 ;  /* 0x0040004003007844 */ /* 0x000fe80000000200 */
[----:B------:R-:W-:Y:S04]  /*2120*/  STSM.16.M88.4 [R4], R40 ;  /* 0x0000002804007844 */ /* 0x000fe80000000200 */
[----:B------:R-:W-:Y:S04]  /*2130*/  STSM.16.M88.4 [R4+0x4000], R72 ;  /* 0x0040004804007844 */ /* 0x000fe80000000200 */
[----:B------:R-:W-:Y:S04]  /*2140*/  STSM.16.M88.4 [R0], R48 ;  /* 0x0000003000007844 */ /* 0x000fe80000000200 */
[----:B------:R-:W-:Y:S01]  /*2150*/  STSM.16.M88.4 [R0+0x4000], R80 ;  /* 0x0040005000007844 */ /* 0x000fe20000000200 */
[----:B------:R1:W-:Y:S06]  /*2160*/  MEMBAR.ALL.CTA ;  /* 0x0000000000007992 */ /* 0x0003ec0000008000 */
[----:B-1----:R-:W1:Y:S02]  /*2170*/  FENCE.VIEW.ASYNC.S ;  /* 0x00000000000073c6 */ /* 0x002e640000000000 */
[----:B-1----:R-:W-:Y:S06]  /*2180*/  BAR.SYNC.DEFER_BLOCKING 0x0 ;  /* 0x0000000000007b1d */ /* 0x002fec0000010000 */
[----:B------:R1:W-:Y:S01]  /*2190*/  @UP1 UTMASTG.2D [UR8], [UR6] ;  /* 0x00000008060013b5 */ /* 0x0003e20008008000 */
[----:B------:R0:W-:Y:S01]  /*21a0*/  UTMACMDFLUSH ;  /* 0x00000000000079b7 */ /* 0x0001e20000000000 */
[----:B------:R-:W-:-:S04]  /*21b0*/  DEPBAR.LE SB0, 0x0 ;  /* 0x000080000000791a */ /* 0x000fc80000000000 */
[----:B------:R-:W-:Y:S06]  /*21c0*/  BAR.SYNC.DEFER_BLOCKING 0x0 ;  /* 0x0000000000007b1d */ /* 0x000fec0000010000 */
[----:B-1----:R-:W-:Y:S05]  /*21d0*/  EXIT ;  /* 0x000000000000794d */ /* 0x002fea0003800000 */
.L_x_48:
[----:B------:R-:W1:Y:S02]  /*21e0*/  SYNCS.PHASECHK.TRANS64.TRYWAIT P0, [UR30+0x10000], R2 ;  /* 0x01000002ff0075a7 */ /* 0x000e64000800015e */
[----:B-1----:R-:W-:Y:S05]  /*21f0*/  @!P0 BRA `(.L_x_48) ;  /* 0xfffffffc00f88947 */ /* 0x002fea000383ffff */
[----:B------:R-:W-:Y:S05]  /*2200*/  BRA `(.L_x_50) ;  /* 0xfffffff800347947 */ /* 0x000fea000383ffff */
.L_x_51:
[----:B------:R-:W-:-:S00]  /*2210*/  BRA `(.L_x_51) ;  /* 0xfffffffc00fc7947 */ /* 0x000fc0000383ffff */
[----:B------:R-:W-:-:S00]  /*2220*/  NOP ;  /* 0x0000000000007918 */ /* 0x000fc00000000000 */
        /* <DEDUP_REMOVED lines=13> */
.L_x_52:


//--------------------- .nv.shared.gluon_wgmma    --------------------------
	.section	.nv.shared.gluon_wgmma,"aw",@nobits
	.sectionflags	@""
	.align	16
	.zero		1024


//--------------------- .nv.shared.reserved.0     --------------------------
	.section	.nv.shared.reserved.0,"aw",@nobits
	.weak		__nv_reservedSMEM_offset_0_alias
	.size		__nv_reservedSMEM_offset_0_alias, 0, 0
	.other		__nv_reservedSMEM_offset_0_alias,@"STO_CUDA_RESERVED_SHARED STV_DEFAULT"
__nv_reservedSMEM_offset_0_alias:
	.zero		0


//--------------------- .nv.constant0.gluon_wgmma --------------------------
	.section	.nv.constant0.gluon_wgmma,"a",@progbits
	.sectionflags	@""
	.align	4
.nv.constant0.gluon_wgmma:
	.zero		608


//--------------------- SYMBOLS --------------------------

	.type		.nv.reservedSmem.offset0,@object
	.size		.nv.reservedSmem.offset0,0x4
